//
// Generated by NVIDIA NVVM Compiler
//
// Compiler Build ID: CL-36424714
// Cuda compilation tools, release 13.0, V13.0.88
// Based on NVVM 20.0.0
//

.version 9.0
.target sm_100
.address_size 64

	// .globl	_Z12inicializa_viP17curandStateXORWOWii
.global .align 4 .b8 precalc_xorwow_matrix[102400];
.global .align 4 .b8 precalc_xorwow_offset_matrix[102400];
.global .align 4 .b8 mrg32k3aM1[2304];
.global .align 4 .b8 mrg32k3aM2[2304];
.global .align 4 .b8 mrg32k3aM1SubSeq[2016];
.global .align 4 .b8 mrg32k3aM2SubSeq[2016];
.global .align 4 .b8 mrg32k3aM1Seq[2304];
.global .align 4 .b8 mrg32k3aM2Seq[2304];
.const .align 8 .b8 __cr_lgamma_table[72];
.global .align 4 .b8 vector_V[2000000000];
.global .align 4 .b8 vector_H[32];

.visible .entry _Z12inicializa_viP17curandStateXORWOWii(
	.param .u32 _Z12inicializa_viP17curandStateXORWOWii_param_0,
	.param .u64 .ptr .align 1 _Z12inicializa_viP17curandStateXORWOWii_param_1,
	.param .u32 _Z12inicializa_viP17curandStateXORWOWii_param_2,
	.param .u32 _Z12inicializa_viP17curandStateXORWOWii_param_3
)
{
	.reg .pred 	%p<28>;
	.reg .b32 	%r<464>;
	.reg .b32 	%f<7>;
	.reg .b64 	%rd<24>;

	ld.param.u32 	%r188, [_Z12inicializa_viP17curandStateXORWOWii_param_0];
	ld.param.u64 	%rd8, [_Z12inicializa_viP17curandStateXORWOWii_param_1];
	cvta.to.global.u64 	%rd9, %rd8;
	mov.u32 	%r189, %ctaid.x;
	mov.u32 	%r190, %ntid.x;
	mov.u32 	%r191, %tid.x;
	mad.lo.s32 	%r192, %r189, %r190, %r191;
	cvt.u64.u32 	%rd1, %r192;
	mul.wide.u32 	%rd10, %r192, 48;
	add.s64 	%rd2, %rd9, %rd10;
	xor.b32  	%r193, %r188, -1429050551;
	mul.lo.s32 	%r194, %r193, 1099087573;
	setp.gt.s32 	%p1, %r188, -1;
	selp.b32 	%r195, -644748465, -1947113066, %p1;
	add.s32 	%r196, %r195, %r194;
	add.s32 	%r197, %r196, 6615241;
	add.s32 	%r198, %r194, 123456789;
	st.global.v2.u32 	[%rd2], {%r197, %r198};
	xor.b32  	%r199, %r194, 362436069;
	add.s32 	%r200, %r195, 521288629;
	st.global.v2.u32 	[%rd2+8], {%r199, %r200};
	xor.b32  	%r201, %r195, 88675123;
	add.s32 	%r202, %r194, 5783321;
	st.global.v2.u32 	[%rd2+16], {%r201, %r202};
	setp.eq.s32 	%p2, %r192, 0;
	@%p2 bra 	$L__BB0_42;
	mov.b32 	%r368, 0;
	mov.u64 	%rd12, precalc_xorwow_matrix;
	mov.u64 	%rd23, %rd1;
$L__BB0_2:
	and.b64  	%rd4, %rd23, 3;
	setp.eq.s64 	%p3, %rd4, 0;
	@%p3 bra 	$L__BB0_41;
	mul.wide.u32 	%rd11, %r368, 3200;
	add.s64 	%rd5, %rd12, %rd11;
	cvt.u32.u64 	%r2, %rd4;
	mov.b32 	%r369, 0;
$L__BB0_4:
	mov.b32 	%r382, 0;
	mov.u32 	%r383, %r382;
	mov.u32 	%r384, %r382;
	mov.u32 	%r385, %r382;
	mov.u32 	%r386, %r382;
	mov.u32 	%r375, %r382;
$L__BB0_5:
	mul.wide.u32 	%rd13, %r375, 4;
	add.s64 	%rd14, %rd2, %rd13;
	ld.global.u32 	%r10, [%rd14+4];
	shl.b32 	%r11, %r375, 5;
	mov.b32 	%r381, 0;
$L__BB0_6:
	.pragma "nounroll";
	shr.u32 	%r207, %r10, %r381;
	and.b32  	%r208, %r207, 1;
	setp.eq.b32 	%p4, %r208, 1;
	not.pred 	%p5, %p4;
	add.s32 	%r209, %r11, %r381;
	mul.lo.s32 	%r210, %r209, 5;
	mul.wide.u32 	%rd15, %r210, 4;
	add.s64 	%rd6, %rd5, %rd15;
	@%p5 bra 	$L__BB0_8;
	ld.global.u32 	%r211, [%rd6];
	xor.b32  	%r386, %r386, %r211;
	ld.global.u32 	%r212, [%rd6+4];
	xor.b32  	%r385, %r385, %r212;
	ld.global.u32 	%r213, [%rd6+8];
	xor.b32  	%r384, %r384, %r213;
	ld.global.u32 	%r214, [%rd6+12];
	xor.b32  	%r383, %r383, %r214;
	ld.global.u32 	%r215, [%rd6+16];
	xor.b32  	%r382, %r382, %r215;
$L__BB0_8:
	and.b32  	%r217, %r207, 2;
	setp.eq.s32 	%p6, %r217, 0;
	@%p6 bra 	$L__BB0_10;
	ld.global.u32 	%r218, [%rd6+20];
	xor.b32  	%r386, %r386, %r218;
	ld.global.u32 	%r219, [%rd6+24];
	xor.b32  	%r385, %r385, %r219;
	ld.global.u32 	%r220, [%rd6+28];
	xor.b32  	%r384, %r384, %r220;
	ld.global.u32 	%r221, [%rd6+32];
	xor.b32  	%r383, %r383, %r221;
	ld.global.u32 	%r222, [%rd6+36];
	xor.b32  	%r382, %r382, %r222;
$L__BB0_10:
	and.b32  	%r224, %r207, 4;
	setp.eq.s32 	%p7, %r224, 0;
	@%p7 bra 	$L__BB0_12;
	ld.global.u32 	%r225, [%rd6+40];
	xor.b32  	%r386, %r386, %r225;
	ld.global.u32 	%r226, [%rd6+44];
	xor.b32  	%r385, %r385, %r226;
	ld.global.u32 	%r227, [%rd6+48];
	xor.b32  	%r384, %r384, %r227;
	ld.global.u32 	%r228, [%rd6+52];
	xor.b32  	%r383, %r383, %r228;
	ld.global.u32 	%r229, [%rd6+56];
	xor.b32  	%r382, %r382, %r229;
$L__BB0_12:
	and.b32  	%r231, %r207, 8;
	setp.eq.s32 	%p8, %r231, 0;
	@%p8 bra 	$L__BB0_14;
	ld.global.u32 	%r232, [%rd6+60];
	xor.b32  	%r386, %r386, %r232;
	ld.global.u32 	%r233, [%rd6+64];
	xor.b32  	%r385, %r385, %r233;
	ld.global.u32 	%r234, [%rd6+68];
	xor.b32  	%r384, %r384, %r234;
	ld.global.u32 	%r235, [%rd6+72];
	xor.b32  	%r383, %r383, %r235;
	ld.global.u32 	%r236, [%rd6+76];
	xor.b32  	%r382, %r382, %r236;
$L__BB0_14:
	and.b32  	%r238, %r207, 16;
	setp.eq.s32 	%p9, %r238, 0;
	@%p9 bra 	$L__BB0_16;
	ld.global.u32 	%r239, [%rd6+80];
	xor.b32  	%r386, %r386, %r239;
	ld.global.u32 	%r240, [%rd6+84];
	xor.b32  	%r385, %r385, %r240;
	ld.global.u32 	%r241, [%rd6+88];
	xor.b32  	%r384, %r384, %r241;
	ld.global.u32 	%r242, [%rd6+92];
	xor.b32  	%r383, %r383, %r242;
	ld.global.u32 	%r243, [%rd6+96];
	xor.b32  	%r382, %r382, %r243;
$L__BB0_16:
	and.b32  	%r245, %r207, 32;
	setp.eq.s32 	%p10, %r245, 0;
	@%p10 bra 	$L__BB0_18;
	ld.global.u32 	%r246, [%rd6+100];
	xor.b32  	%r386, %r386, %r246;
	ld.global.u32 	%r247, [%rd6+104];
	xor.b32  	%r385, %r385, %r247;
	ld.global.u32 	%r248, [%rd6+108];
	xor.b32  	%r384, %r384, %r248;
	ld.global.u32 	%r249, [%rd6+112];
	xor.b32  	%r383, %r383, %r249;
	ld.global.u32 	%r250, [%rd6+116];
	xor.b32  	%r382, %r382, %r250;
$L__BB0_18:
	and.b32  	%r252, %r207, 64;
	setp.eq.s32 	%p11, %r252, 0;
	@%p11 bra 	$L__BB0_20;
	ld.global.u32 	%r253, [%rd6+120];
	xor.b32  	%r386, %r386, %r253;
	ld.global.u32 	%r254, [%rd6+124];
	xor.b32  	%r385, %r385, %r254;
	ld.global.u32 	%r255, [%rd6+128];
	xor.b32  	%r384, %r384, %r255;
	ld.global.u32 	%r256, [%rd6+132];
	xor.b32  	%r383, %r383, %r256;
	ld.global.u32 	%r257, [%rd6+136];
	xor.b32  	%r382, %r382, %r257;
$L__BB0_20:
	and.b32  	%r259, %r207, 128;
	setp.eq.s32 	%p12, %r259, 0;
	@%p12 bra 	$L__BB0_22;
	ld.global.u32 	%r260, [%rd6+140];
	xor.b32  	%r386, %r386, %r260;
	ld.global.u32 	%r261, [%rd6+144];
	xor.b32  	%r385, %r385, %r261;
	ld.global.u32 	%r262, [%rd6+148];
	xor.b32  	%r384, %r384, %r262;
	ld.global.u32 	%r263, [%rd6+152];
	xor.b32  	%r383, %r383, %r263;
	ld.global.u32 	%r264, [%rd6+156];
	xor.b32  	%r382, %r382, %r264;
$L__BB0_22:
	and.b32  	%r266, %r207, 256;
	setp.eq.s32 	%p13, %r266, 0;
	@%p13 bra 	$L__BB0_24;
	ld.global.u32 	%r267, [%rd6+160];
	xor.b32  	%r386, %r386, %r267;
	ld.global.u32 	%r268, [%rd6+164];
	xor.b32  	%r385, %r385, %r268;
	ld.global.u32 	%r269, [%rd6+168];
	xor.b32  	%r384, %r384, %r269;
	ld.global.u32 	%r270, [%rd6+172];
	xor.b32  	%r383, %r383, %r270;
	ld.global.u32 	%r271, [%rd6+176];
	xor.b32  	%r382, %r382, %r271;
$L__BB0_24:
	and.b32  	%r273, %r207, 512;
	setp.eq.s32 	%p14, %r273, 0;
	@%p14 bra 	$L__BB0_26;
	ld.global.u32 	%r274, [%rd6+180];
	xor.b32  	%r386, %r386, %r274;
	ld.global.u32 	%r275, [%rd6+184];
	xor.b32  	%r385, %r385, %r275;
	ld.global.u32 	%r276, [%rd6+188];
	xor.b32  	%r384, %r384, %r276;
	ld.global.u32 	%r277, [%rd6+192];
	xor.b32  	%r383, %r383, %r277;
	ld.global.u32 	%r278, [%rd6+196];
	xor.b32  	%r382, %r382, %r278;
$L__BB0_26:
	and.b32  	%r280, %r207, 1024;
	setp.eq.s32 	%p15, %r280, 0;
	@%p15 bra 	$L__BB0_28;
	ld.global.u32 	%r281, [%rd6+200];
	xor.b32  	%r386, %r386, %r281;
	ld.global.u32 	%r282, [%rd6+204];
	xor.b32  	%r385, %r385, %r282;
	ld.global.u32 	%r283, [%rd6+208];
	xor.b32  	%r384, %r384, %r283;
	ld.global.u32 	%r284, [%rd6+212];
	xor.b32  	%r383, %r383, %r284;
	ld.global.u32 	%r285, [%rd6+216];
	xor.b32  	%r382, %r382, %r285;
$L__BB0_28:
	and.b32  	%r287, %r207, 2048;
	setp.eq.s32 	%p16, %r287, 0;
	@%p16 bra 	$L__BB0_30;
	ld.global.u32 	%r288, [%rd6+220];
	xor.b32  	%r386, %r386, %r288;
	ld.global.u32 	%r289, [%rd6+224];
	xor.b32  	%r385, %r385, %r289;
	ld.global.u32 	%r290, [%rd6+228];
	xor.b32  	%r384, %r384, %r290;
	ld.global.u32 	%r291, [%rd6+232];
	xor.b32  	%r383, %r383, %r291;
	ld.global.u32 	%r292, [%rd6+236];
	xor.b32  	%r382, %r382, %r292;
$L__BB0_30:
	and.b32  	%r294, %r207, 4096;
	setp.eq.s32 	%p17, %r294, 0;
	@%p17 bra 	$L__BB0_32;
	ld.global.u32 	%r295, [%rd6+240];
	xor.b32  	%r386, %r386, %r295;
	ld.global.u32 	%r296, [%rd6+244];
	xor.b32  	%r385, %r385, %r296;
	ld.global.u32 	%r297, [%rd6+248];
	xor.b32  	%r384, %r384, %r297;
	ld.global.u32 	%r298, [%rd6+252];
	xor.b32  	%r383, %r383, %r298;
	ld.global.u32 	%r299, [%rd6+256];
	xor.b32  	%r382, %r382, %r299;
$L__BB0_32:
	and.b32  	%r301, %r207, 8192;
	setp.eq.s32 	%p18, %r301, 0;
	@%p18 bra 	$L__BB0_34;
	ld.global.u32 	%r302, [%rd6+260];
	xor.b32  	%r386, %r386, %r302;
	ld.global.u32 	%r303, [%rd6+264];
	xor.b32  	%r385, %r385, %r303;
	ld.global.u32 	%r304, [%rd6+268];
	xor.b32  	%r384, %r384, %r304;
	ld.global.u32 	%r305, [%rd6+272];
	xor.b32  	%r383, %r383, %r305;
	ld.global.u32 	%r306, [%rd6+276];
	xor.b32  	%r382, %r382, %r306;
$L__BB0_34:
	and.b32  	%r308, %r207, 16384;
	setp.eq.s32 	%p19, %r308, 0;
	@%p19 bra 	$L__BB0_36;
	ld.global.u32 	%r309, [%rd6+280];
	xor.b32  	%r386, %r386, %r309;
	ld.global.u32 	%r310, [%rd6+284];
	xor.b32  	%r385, %r385, %r310;
	ld.global.u32 	%r311, [%rd6+288];
	xor.b32  	%r384, %r384, %r311;
	ld.global.u32 	%r312, [%rd6+292];
	xor.b32  	%r383, %r383, %r312;
	ld.global.u32 	%r313, [%rd6+296];
	xor.b32  	%r382, %r382, %r313;
$L__BB0_36:
	and.b32  	%r315, %r207, 32768;
	setp.eq.s32 	%p20, %r315, 0;
	@%p20 bra 	$L__BB0_38;
	ld.global.u32 	%r316, [%rd6+300];
	xor.b32  	%r386, %r386, %r316;
	ld.global.u32 	%r317, [%rd6+304];
	xor.b32  	%r385, %r385, %r317;
	ld.global.u32 	%r318, [%rd6+308];
	xor.b32  	%r384, %r384, %r318;
	ld.global.u32 	%r319, [%rd6+312];
	xor.b32  	%r383, %r383, %r319;
	ld.global.u32 	%r320, [%rd6+316];
	xor.b32  	%r382, %r382, %r320;
$L__BB0_38:
	add.s32 	%r381, %r381, 16;
	setp.ne.s32 	%p21, %r381, 32;
	@%p21 bra 	$L__BB0_6;
	mad.lo.s32 	%r321, %r375, -31, %r11;
	add.s32 	%r375, %r321, 1;
	setp.ne.s32 	%p22, %r375, 5;
	@%p22 bra 	$L__BB0_5;
	st.global.u32 	[%rd2+4], %r386;
	st.global.u32 	[%rd2+8], %r385;
	st.global.u32 	[%rd2+12], %r384;
	st.global.u32 	[%rd2+16], %r383;
	st.global.u32 	[%rd2+20], %r382;
	add.s32 	%r369, %r369, 1;
	setp.lt.u32 	%p23, %r369, %r2;
	@%p23 bra 	$L__BB0_4;
$L__BB0_41:
	shr.u64 	%rd7, %rd23, 2;
	add.s32 	%r368, %r368, 1;
	setp.gt.u64 	%p24, %rd23, 3;
	mov.u64 	%rd23, %rd7;
	@%p24 bra 	$L__BB0_2;
$L__BB0_42:
	cvt.u32.u64 	%r323, %rd1;
	mov.b32 	%r324, 0;
	st.global.v2.u32 	[%rd2+24], {%r324, %r324};
	st.global.u32 	[%rd2+32], %r324;
	mov.b64 	%rd16, 0;
	st.global.u64 	[%rd2+40], %rd16;
	mul.lo.s32 	%r325, %r323, 50;
	or.b32  	%r462, %r325, 1;
	mov.b32 	%r463, 1;
	mov.u64 	%rd18, vector_V;
$L__BB0_43:
	add.s32 	%r185, %r462, -1;
	setp.gt.u32 	%p25, %r185, 499999999;
	@%p25 bra 	$L__BB0_45;
	ld.global.v2.u32 	{%r326, %r327}, [%rd2];
	shr.u32 	%r328, %r327, 2;
	xor.b32  	%r329, %r328, %r327;
	ld.global.v2.u32 	{%r330, %r331}, [%rd2+8];
	ld.global.v2.u32 	{%r332, %r333}, [%rd2+16];
	st.global.v2.u32 	[%rd2+8], {%r331, %r332};
	shl.b32 	%r334, %r333, 4;
	shl.b32 	%r335, %r329, 1;
	xor.b32  	%r336, %r335, %r334;
	xor.b32  	%r337, %r336, %r329;
	xor.b32  	%r338, %r337, %r333;
	st.global.v2.u32 	[%rd2+16], {%r333, %r338};
	add.s32 	%r339, %r326, 362437;
	st.global.v2.u32 	[%rd2], {%r339, %r330};
	add.s32 	%r340, %r338, %r339;
	cvt.rn.f32.u32 	%f1, %r340;
	fma.rn.f32 	%f2, %f1, 0f2F800000, 0f2F000000;
	mul.f32 	%f3, %f2, 0f447A0000;
	cvt.rzi.s32.f32 	%r341, %f3;
	shr.s32 	%r342, %r341, 31;
	shr.u32 	%r343, %r342, 29;
	add.s32 	%r344, %r341, %r343;
	and.b32  	%r345, %r344, -8;
	sub.s32 	%r346, %r341, %r345;
	mul.wide.u32 	%rd17, %r185, 4;
	add.s64 	%rd19, %rd18, %rd17;
	st.global.u32 	[%rd19], %r346;
$L__BB0_45:
	setp.gt.u32 	%p26, %r185, 499999998;
	@%p26 bra 	$L__BB0_47;
	ld.global.v2.u32 	{%r347, %r348}, [%rd2];
	shr.u32 	%r349, %r348, 2;
	xor.b32  	%r350, %r349, %r348;
	ld.global.v2.u32 	{%r351, %r352}, [%rd2+8];
	ld.global.v2.u32 	{%r353, %r354}, [%rd2+16];
	st.global.v2.u32 	[%rd2+8], {%r352, %r353};
	shl.b32 	%r355, %r354, 4;
	shl.b32 	%r356, %r350, 1;
	xor.b32  	%r357, %r356, %r355;
	xor.b32  	%r358, %r357, %r350;
	xor.b32  	%r359, %r358, %r354;
	st.global.v2.u32 	[%rd2+16], {%r354, %r359};
	add.s32 	%r360, %r347, 362437;
	st.global.v2.u32 	[%rd2], {%r360, %r351};
	add.s32 	%r361, %r359, %r360;
	cvt.rn.f32.u32 	%f4, %r361;
	fma.rn.f32 	%f5, %f4, 0f2F800000, 0f2F000000;
	mul.f32 	%f6, %f5, 0f447A0000;
	cvt.rzi.s32.f32 	%r362, %f6;
	shr.s32 	%r363, %r362, 31;
	shr.u32 	%r364, %r363, 29;
	add.s32 	%r365, %r362, %r364;
	and.b32  	%r366, %r365, -8;
	sub.s32 	%r367, %r362, %r366;
	mul.wide.u32 	%rd20, %r462, 4;
	add.s64 	%rd22, %rd18, %rd20;
	st.global.u32 	[%rd22], %r367;
$L__BB0_47:
	add.s32 	%r463, %r463, 2;
	add.s32 	%r462, %r462, 2;
	setp.ne.s32 	%p27, %r463, 51;
	@%p27 bra 	$L__BB0_43;
	ret;

}
	// .globl	_Z12inicializa_hv
.visible .entry _Z12inicializa_hv()
{
	.reg .b32 	%r<6>;
	.reg .b64 	%rd<4>;

	mov.u32 	%r1, %ctaid.x;
	mov.u32 	%r2, %ntid.x;
	mov.u32 	%r3, %tid.x;
	mad.lo.s32 	%r4, %r1, %r2, %r3;
	mul.wide.u32 	%rd1, %r4, 4;
	mov.u64 	%rd2, vector_H;
	add.s64 	%rd3, %rd2, %rd1;
	mov.b32 	%r5, 0;
	st.global.u32 	[%rd3], %r5;
	ret;

}
	// .globl	_Z10histogramaii
.visible .entry _Z10histogramaii(
	.param .u32 _Z10histogramaii_param_0,
	.param .u32 _Z10histogramaii_param_1
)
{
	.local .align 16 .b8 	__local_depot2[32];
	.reg .b64 	%SP;
	.reg .b64 	%SPL;
	.reg .pred 	%p<51>;
	.reg .b32 	%r<471>;
	.reg .b64 	%rd<178>;

	mov.u64 	%SPL, __local_depot2;
	add.u64 	%rd1, %SPL, 0;
	mov.b32 	%r2, 0;
	st.local.v4.u32 	[%rd1], {%r2, %r2, %r2, %r2};
	st.local.v4.u32 	[%rd1+16], {%r2, %r2, %r2, %r2};
	mov.u32 	%r3, %ctaid.x;
	mov.u32 	%r4, %ntid.x;
	mov.u32 	%r5, %tid.x;
	mad.lo.s32 	%r6, %r3, %r4, %r5;
	mul.lo.s32 	%r1, %r6, 50;
	setp.gt.u32 	%p1, %r1, 499999999;
	mul.wide.u32 	%rd28, %r1, 4;
	mov.u64 	%rd29, vector_V;
	add.s64 	%rd2, %rd29, %rd28;
	@%p1 bra 	$L__BB2_2;
	ld.global.u32 	%r7, [%rd2];
	shr.s32 	%r8, %r7, 31;
	shr.u32 	%r9, %r8, 29;
	add.s32 	%r10, %r7, %r9;
	and.b32  	%r11, %r10, -8;
	sub.s32 	%r12, %r7, %r11;
	mul.wide.s32 	%rd30, %r12, 4;
	add.s64 	%rd31, %rd1, %rd30;
	ld.local.u32 	%r13, [%rd31];
	add.s32 	%r14, %r13, 1;
	st.local.u32 	[%rd31], %r14;
$L__BB2_2:
	setp.gt.u32 	%p2, %r1, 499999998;
	@%p2 bra 	$L__BB2_4;
	ld.global.u32 	%r15, [%rd2+4];
	shr.s32 	%r16, %r15, 31;
	shr.u32 	%r17, %r16, 29;
	add.s32 	%r18, %r15, %r17;
	and.b32  	%r19, %r18, -8;
	sub.s32 	%r20, %r15, %r19;
	mul.wide.s32 	%rd32, %r20, 4;
	add.s64 	%rd33, %rd1, %rd32;
	ld.local.u32 	%r21, [%rd33];
	add.s32 	%r22, %r21, 1;
	st.local.u32 	[%rd33], %r22;
$L__BB2_4:
	add.s32 	%r23, %r1, 2;
	setp.gt.u32 	%p3, %r23, 499999999;
	mul.wide.u32 	%rd34, %r23, 4;
	add.s64 	%rd3, %rd29, %rd34;
	@%p3 bra 	$L__BB2_6;
	ld.global.u32 	%r24, [%rd3];
	shr.s32 	%r25, %r24, 31;
	shr.u32 	%r26, %r25, 29;
	add.s32 	%r27, %r24, %r26;
	and.b32  	%r28, %r27, -8;
	sub.s32 	%r29, %r24, %r28;
	mul.wide.s32 	%rd36, %r29, 4;
	add.s64 	%rd37, %rd1, %rd36;
	ld.local.u32 	%r30, [%rd37];
	add.s32 	%r31, %r30, 1;
	st.local.u32 	[%rd37], %r31;
$L__BB2_6:
	add.s32 	%r32, %r1, 3;
	setp.gt.u32 	%p4, %r32, 499999999;
	@%p4 bra 	$L__BB2_8;
	ld.global.u32 	%r33, [%rd3+4];
	shr.s32 	%r34, %r33, 31;
	shr.u32 	%r35, %r34, 29;
	add.s32 	%r36, %r33, %r35;
	and.b32  	%r37, %r36, -8;
	sub.s32 	%r38, %r33, %r37;
	mul.wide.s32 	%rd38, %r38, 4;
	add.s64 	%rd39, %rd1, %rd38;
	ld.local.u32 	%r39, [%rd39];
	add.s32 	%r40, %r39, 1;
	st.local.u32 	[%rd39], %r40;
$L__BB2_8:
	add.s32 	%r41, %r1, 4;
	setp.gt.u32 	%p5, %r41, 499999999;
	mul.wide.u32 	%rd40, %r41, 4;
	add.s64 	%rd4, %rd29, %rd40;
	@%p5 bra 	$L__BB2_10;
	ld.global.u32 	%r42, [%rd4];
	shr.s32 	%r43, %r42, 31;
	shr.u32 	%r44, %r43, 29;
	add.s32 	%r45, %r42, %r44;
	and.b32  	%r46, %r45, -8;
	sub.s32 	%r47, %r42, %r46;
	mul.wide.s32 	%rd42, %r47, 4;
	add.s64 	%rd43, %rd1, %rd42;
	ld.local.u32 	%r48, [%rd43];
	add.s32 	%r49, %r48, 1;
	st.local.u32 	[%rd43], %r49;
$L__BB2_10:
	add.s32 	%r50, %r1, 5;
	setp.gt.u32 	%p6, %r50, 499999999;
	@%p6 bra 	$L__BB2_12;
	ld.global.u32 	%r51, [%rd4+4];
	shr.s32 	%r52, %r51, 31;
	shr.u32 	%r53, %r52, 29;
	add.s32 	%r54, %r51, %r53;
	and.b32  	%r55, %r54, -8;
	sub.s32 	%r56, %r51, %r55;
	mul.wide.s32 	%rd44, %r56, 4;
	add.s64 	%rd45, %rd1, %rd44;
	ld.local.u32 	%r57, [%rd45];
	add.s32 	%r58, %r57, 1;
	st.local.u32 	[%rd45], %r58;
$L__BB2_12:
	add.s32 	%r59, %r1, 6;
	setp.gt.u32 	%p7, %r59, 499999999;
	mul.wide.u32 	%rd46, %r59, 4;
	add.s64 	%rd5, %rd29, %rd46;
	@%p7 bra 	$L__BB2_14;
	ld.global.u32 	%r60, [%rd5];
	shr.s32 	%r61, %r60, 31;
	shr.u32 	%r62, %r61, 29;
	add.s32 	%r63, %r60, %r62;
	and.b32  	%r64, %r63, -8;
	sub.s32 	%r65, %r60, %r64;
	mul.wide.s32 	%rd48, %r65, 4;
	add.s64 	%rd49, %rd1, %rd48;
	ld.local.u32 	%r66, [%rd49];
	add.s32 	%r67, %r66, 1;
	st.local.u32 	[%rd49], %r67;
$L__BB2_14:
	add.s32 	%r68, %r1, 7;
	setp.gt.u32 	%p8, %r68, 499999999;
	@%p8 bra 	$L__BB2_16;
	ld.global.u32 	%r69, [%rd5+4];
	shr.s32 	%r70, %r69, 31;
	shr.u32 	%r71, %r70, 29;
	add.s32 	%r72, %r69, %r71;
	and.b32  	%r73, %r72, -8;
	sub.s32 	%r74, %r69, %r73;
	mul.wide.s32 	%rd50, %r74, 4;
	add.s64 	%rd51, %rd1, %rd50;
	ld.local.u32 	%r75, [%rd51];
	add.s32 	%r76, %r75, 1;
	st.local.u32 	[%rd51], %r76;
$L__BB2_16:
	add.s32 	%r77, %r1, 8;
	setp.gt.u32 	%p9, %r77, 499999999;
	mul.wide.u32 	%rd52, %r77, 4;
	add.s64 	%rd6, %rd29, %rd52;
	@%p9 bra 	$L__BB2_18;
	ld.global.u32 	%r78, [%rd6];
	shr.s32 	%r79, %r78, 31;
	shr.u32 	%r80, %r79, 29;
	add.s32 	%r81, %r78, %r80;
	and.b32  	%r82, %r81, -8;
	sub.s32 	%r83, %r78, %r82;
	mul.wide.s32 	%rd54, %r83, 4;
	add.s64 	%rd55, %rd1, %rd54;
	ld.local.u32 	%r84, [%rd55];
	add.s32 	%r85, %r84, 1;
	st.local.u32 	[%rd55], %r85;
$L__BB2_18:
	add.s32 	%r86, %r1, 9;
	setp.gt.u32 	%p10, %r86, 499999999;
	@%p10 bra 	$L__BB2_20;
	ld.global.u32 	%r87, [%rd6+4];
	shr.s32 	%r88, %r87, 31;
	shr.u32 	%r89, %r88, 29;
	add.s32 	%r90, %r87, %r89;
	and.b32  	%r91, %r90, -8;
	sub.s32 	%r92, %r87, %r91;
	mul.wide.s32 	%rd56, %r92, 4;
	add.s64 	%rd57, %rd1, %rd56;
	ld.local.u32 	%r93, [%rd57];
	add.s32 	%r94, %r93, 1;
	st.local.u32 	[%rd57], %r94;
$L__BB2_20:
	add.s32 	%r95, %r1, 10;
	setp.gt.u32 	%p11, %r95, 499999999;
	mul.wide.u32 	%rd58, %r95, 4;
	add.s64 	%rd7, %rd29, %rd58;
	@%p11 bra 	$L__BB2_22;
	ld.global.u32 	%r96, [%rd7];
	shr.s32 	%r97, %r96, 31;
	shr.u32 	%r98, %r97, 29;
	add.s32 	%r99, %r96, %r98;
	and.b32  	%r100, %r99, -8;
	sub.s32 	%r101, %r96, %r100;
	mul.wide.s32 	%rd60, %r101, 4;
	add.s64 	%rd61, %rd1, %rd60;
	ld.local.u32 	%r102, [%rd61];
	add.s32 	%r103, %r102, 1;
	st.local.u32 	[%rd61], %r103;
$L__BB2_22:
	add.s32 	%r104, %r1, 11;
	setp.gt.u32 	%p12, %r104, 499999999;
	@%p12 bra 	$L__BB2_24;
	ld.global.u32 	%r105, [%rd7+4];
	shr.s32 	%r106, %r105, 31;
	shr.u32 	%r107, %r106, 29;
	add.s32 	%r108, %r105, %r107;
	and.b32  	%r109, %r108, -8;
	sub.s32 	%r110, %r105, %r109;
	mul.wide.s32 	%rd62, %r110, 4;
	add.s64 	%rd63, %rd1, %rd62;
	ld.local.u32 	%r111, [%rd63];
	add.s32 	%r112, %r111, 1;
	st.local.u32 	[%rd63], %r112;
$L__BB2_24:
	add.s32 	%r113, %r1, 12;
	setp.gt.u32 	%p13, %r113, 499999999;
	mul.wide.u32 	%rd64, %r113, 4;
	add.s64 	%rd8, %rd29, %rd64;
	@%p13 bra 	$L__BB2_26;
	ld.global.u32 	%r114, [%rd8];
	shr.s32 	%r115, %r114, 31;
	shr.u32 	%r116, %r115, 29;
	add.s32 	%r117, %r114, %r116;
	and.b32  	%r118, %r117, -8;
	sub.s32 	%r119, %r114, %r118;
	mul.wide.s32 	%rd66, %r119, 4;
	add.s64 	%rd67, %rd1, %rd66;
	ld.local.u32 	%r120, [%rd67];
	add.s32 	%r121, %r120, 1;
	st.local.u32 	[%rd67], %r121;
$L__BB2_26:
	add.s32 	%r122, %r1, 13;
	setp.gt.u32 	%p14, %r122, 499999999;
	@%p14 bra 	$L__BB2_28;
	ld.global.u32 	%r123, [%rd8+4];
	shr.s32 	%r124, %r123, 31;
	shr.u32 	%r125, %r124, 29;
	add.s32 	%r126, %r123, %r125;
	and.b32  	%r127, %r126, -8;
	sub.s32 	%r128, %r123, %r127;
	mul.wide.s32 	%rd68, %r128, 4;
	add.s64 	%rd69, %rd1, %rd68;
	ld.local.u32 	%r129, [%rd69];
	add.s32 	%r130, %r129, 1;
	st.local.u32 	[%rd69], %r130;
$L__BB2_28:
	add.s32 	%r131, %r1, 14;
	setp.gt.u32 	%p15, %r131, 499999999;
	mul.wide.u32 	%rd70, %r131, 4;
	add.s64 	%rd9, %rd29, %rd70;
	@%p15 bra 	$L__BB2_30;
	ld.global.u32 	%r132, [%rd9];
	shr.s32 	%r133, %r132, 31;
	shr.u32 	%r134, %r133, 29;
	add.s32 	%r135, %r132, %r134;
	and.b32  	%r136, %r135, -8;
	sub.s32 	%r137, %r132, %r136;
	mul.wide.s32 	%rd72, %r137, 4;
	add.s64 	%rd73, %rd1, %rd72;
	ld.local.u32 	%r138, [%rd73];
	add.s32 	%r139, %r138, 1;
	st.local.u32 	[%rd73], %r139;
$L__BB2_30:
	add.s32 	%r140, %r1, 15;
	setp.gt.u32 	%p16, %r140, 499999999;
	@%p16 bra 	$L__BB2_32;
	ld.global.u32 	%r141, [%rd9+4];
	shr.s32 	%r142, %r141, 31;
	shr.u32 	%r143, %r142, 29;
	add.s32 	%r144, %r141, %r143;
	and.b32  	%r145, %r144, -8;
	sub.s32 	%r146, %r141, %r145;
	mul.wide.s32 	%rd74, %r146, 4;
	add.s64 	%rd75, %rd1, %rd74;
	ld.local.u32 	%r147, [%rd75];
	add.s32 	%r148, %r147, 1;
	st.local.u32 	[%rd75], %r148;
$L__BB2_32:
	add.s32 	%r149, %r1, 16;
	setp.gt.u32 	%p17, %r149, 499999999;
	mul.wide.u32 	%rd76, %r149, 4;
	add.s64 	%rd10, %rd29, %rd76;
	@%p17 bra 	$L__BB2_34;
	ld.global.u32 	%r150, [%rd10];
	shr.s32 	%r151, %r150, 31;
	shr.u32 	%r152, %r151, 29;
	add.s32 	%r153, %r150, %r152;
	and.b32  	%r154, %r153, -8;
	sub.s32 	%r155, %r150, %r154;
	mul.wide.s32 	%rd78, %r155, 4;
	add.s64 	%rd79, %rd1, %rd78;
	ld.local.u32 	%r156, [%rd79];
	add.s32 	%r157, %r156, 1;
	st.local.u32 	[%rd79], %r157;
$L__BB2_34:
	add.s32 	%r158, %r1, 17;
	setp.gt.u32 	%p18, %r158, 499999999;
	@%p18 bra 	$L__BB2_36;
	ld.global.u32 	%r159, [%rd10+4];
	shr.s32 	%r160, %r159, 31;
	shr.u32 	%r161, %r160, 29;
	add.s32 	%r162, %r159, %r161;
	and.b32  	%r163, %r162, -8;
	sub.s32 	%r164, %r159, %r163;
	mul.wide.s32 	%rd80, %r164, 4;
	add.s64 	%rd81, %rd1, %rd80;
	ld.local.u32 	%r165, [%rd81];
	add.s32 	%r166, %r165, 1;
	st.local.u32 	[%rd81], %r166;
$L__BB2_36:
	add.s32 	%r167, %r1, 18;
	setp.gt.u32 	%p19, %r167, 499999999;
	mul.wide.u32 	%rd82, %r167, 4;
	add.s64 	%rd11, %rd29, %rd82;
	@%p19 bra 	$L__BB2_38;
	ld.global.u32 	%r168, [%rd11];
	shr.s32 	%r169, %r168, 31;
	shr.u32 	%r170, %r169, 29;
	add.s32 	%r171, %r168, %r170;
	and.b32  	%r172, %r171, -8;
	sub.s32 	%r173, %r168, %r172;
	mul.wide.s32 	%rd84, %r173, 4;
	add.s64 	%rd85, %rd1, %rd84;
	ld.local.u32 	%r174, [%rd85];
	add.s32 	%r175, %r174, 1;
	st.local.u32 	[%rd85], %r175;
$L__BB2_38:
	add.s32 	%r176, %r1, 19;
	setp.gt.u32 	%p20, %r176, 499999999;
	@%p20 bra 	$L__BB2_40;
	ld.global.u32 	%r177, [%rd11+4];
	shr.s32 	%r178, %r177, 31;
	shr.u32 	%r179, %r178, 29;
	add.s32 	%r180, %r177, %r179;
	and.b32  	%r181, %r180, -8;
	sub.s32 	%r182, %r177, %r181;
	mul.wide.s32 	%rd86, %r182, 4;
	add.s64 	%rd87, %rd1, %rd86;
	ld.local.u32 	%r183, [%rd87];
	add.s32 	%r184, %r183, 1;
	st.local.u32 	[%rd87], %r184;
$L__BB2_40:
	add.s32 	%r185, %r1, 20;
	setp.gt.u32 	%p21, %r185, 499999999;
	mul.wide.u32 	%rd88, %r185, 4;
	add.s64 	%rd12, %rd29, %rd88;
	@%p21 bra 	$L__BB2_42;
	ld.global.u32 	%r186, [%rd12];
	shr.s32 	%r187, %r186, 31;
	shr.u32 	%r188, %r187, 29;
	add.s32 	%r189, %r186, %r188;
	and.b32  	%r190, %r189, -8;
	sub.s32 	%r191, %r186, %r190;
	mul.wide.s32 	%rd90, %r191, 4;
	add.s64 	%rd91, %rd1, %rd90;
	ld.local.u32 	%r192, [%rd91];
	add.s32 	%r193, %r192, 1;
	st.local.u32 	[%rd91], %r193;
$L__BB2_42:
	add.s32 	%r194, %r1, 21;
	setp.gt.u32 	%p22, %r194, 499999999;
	@%p22 bra 	$L__BB2_44;
	ld.global.u32 	%r195, [%rd12+4];
	shr.s32 	%r196, %r195, 31;
	shr.u32 	%r197, %r196, 29;
	add.s32 	%r198, %r195, %r197;
	and.b32  	%r199, %r198, -8;
	sub.s32 	%r200, %r195, %r199;
	mul.wide.s32 	%rd92, %r200, 4;
	add.s64 	%rd93, %rd1, %rd92;
	ld.local.u32 	%r201, [%rd93];
	add.s32 	%r202, %r201, 1;
	st.local.u32 	[%rd93], %r202;
$L__BB2_44:
	add.s32 	%r203, %r1, 22;
	setp.gt.u32 	%p23, %r203, 499999999;
	mul.wide.u32 	%rd94, %r203, 4;
	add.s64 	%rd13, %rd29, %rd94;
	@%p23 bra 	$L__BB2_46;
	ld.global.u32 	%r204, [%rd13];
	shr.s32 	%r205, %r204, 31;
	shr.u32 	%r206, %r205, 29;
	add.s32 	%r207, %r204, %r206;
	and.b32  	%r208, %r207, -8;
	sub.s32 	%r209, %r204, %r208;
	mul.wide.s32 	%rd96, %r209, 4;
	add.s64 	%rd97, %rd1, %rd96;
	ld.local.u32 	%r210, [%rd97];
	add.s32 	%r211, %r210, 1;
	st.local.u32 	[%rd97], %r211;
$L__BB2_46:
	add.s32 	%r212, %r1, 23;
	setp.gt.u32 	%p24, %r212, 499999999;
	@%p24 bra 	$L__BB2_48;
	ld.global.u32 	%r213, [%rd13+4];
	shr.s32 	%r214, %r213, 31;
	shr.u32 	%r215, %r214, 29;
	add.s32 	%r216, %r213, %r215;
	and.b32  	%r217, %r216, -8;
	sub.s32 	%r218, %r213, %r217;
	mul.wide.s32 	%rd98, %r218, 4;
	add.s64 	%rd99, %rd1, %rd98;
	ld.local.u32 	%r219, [%rd99];
	add.s32 	%r220, %r219, 1;
	st.local.u32 	[%rd99], %r220;
$L__BB2_48:
	add.s32 	%r221, %r1, 24;
	setp.gt.u32 	%p25, %r221, 499999999;
	mul.wide.u32 	%rd100, %r221, 4;
	add.s64 	%rd14, %rd29, %rd100;
	@%p25 bra 	$L__BB2_50;
	ld.global.u32 	%r222, [%rd14];
	shr.s32 	%r223, %r222, 31;
	shr.u32 	%r224, %r223, 29;
	add.s32 	%r225, %r222, %r224;
	and.b32  	%r226, %r225, -8;
	sub.s32 	%r227, %r222, %r226;
	mul.wide.s32 	%rd102, %r227, 4;
	add.s64 	%rd103, %rd1, %rd102;
	ld.local.u32 	%r228, [%rd103];
	add.s32 	%r229, %r228, 1;
	st.local.u32 	[%rd103], %r229;
$L__BB2_50:
	add.s32 	%r230, %r1, 25;
	setp.gt.u32 	%p26, %r230, 499999999;
	@%p26 bra 	$L__BB2_52;
	ld.global.u32 	%r231, [%rd14+4];
	shr.s32 	%r232, %r231, 31;
	shr.u32 	%r233, %r232, 29;
	add.s32 	%r234, %r231, %r233;
	and.b32  	%r235, %r234, -8;
	sub.s32 	%r236, %r231, %r235;
	mul.wide.s32 	%rd104, %r236, 4;
	add.s64 	%rd105, %rd1, %rd104;
	ld.local.u32 	%r237, [%rd105];
	add.s32 	%r238, %r237, 1;
	st.local.u32 	[%rd105], %r238;
$L__BB2_52:
	add.s32 	%r239, %r1, 26;
	setp.gt.u32 	%p27, %r239, 499999999;
	mul.wide.u32 	%rd106, %r239, 4;
	add.s64 	%rd15, %rd29, %rd106;
	@%p27 bra 	$L__BB2_54;
	ld.global.u32 	%r240, [%rd15];
	shr.s32 	%r241, %r240, 31;
	shr.u32 	%r242, %r241, 29;
	add.s32 	%r243, %r240, %r242;
	and.b32  	%r244, %r243, -8;
	sub.s32 	%r245, %r240, %r244;
	mul.wide.s32 	%rd108, %r245, 4;
	add.s64 	%rd109, %rd1, %rd108;
	ld.local.u32 	%r246, [%rd109];
	add.s32 	%r247, %r246, 1;
	st.local.u32 	[%rd109], %r247;
$L__BB2_54:
	add.s32 	%r248, %r1, 27;
	setp.gt.u32 	%p28, %r248, 499999999;
	@%p28 bra 	$L__BB2_56;
	ld.global.u32 	%r249, [%rd15+4];
	shr.s32 	%r250, %r249, 31;
	shr.u32 	%r251, %r250, 29;
	add.s32 	%r252, %r249, %r251;
	and.b32  	%r253, %r252, -8;
	sub.s32 	%r254, %r249, %r253;
	mul.wide.s32 	%rd110, %r254, 4;
	add.s64 	%rd111, %rd1, %rd110;
	ld.local.u32 	%r255, [%rd111];
	add.s32 	%r256, %r255, 1;
	st.local.u32 	[%rd111], %r256;
$L__BB2_56:
	add.s32 	%r257, %r1, 28;
	setp.gt.u32 	%p29, %r257, 499999999;
	mul.wide.u32 	%rd112, %r257, 4;
	add.s64 	%rd16, %rd29, %rd112;
	@%p29 bra 	$L__BB2_58;
	ld.global.u32 	%r258, [%rd16];
	shr.s32 	%r259, %r258, 31;
	shr.u32 	%r260, %r259, 29;
	add.s32 	%r261, %r258, %r260;
	and.b32  	%r262, %r261, -8;
	sub.s32 	%r263, %r258, %r262;
	mul.wide.s32 	%rd114, %r263, 4;
	add.s64 	%rd115, %rd1, %rd114;
	ld.local.u32 	%r264, [%rd115];
	add.s32 	%r265, %r264, 1;
	st.local.u32 	[%rd115], %r265;
$L__BB2_58:
	add.s32 	%r266, %r1, 29;
	setp.gt.u32 	%p30, %r266, 499999999;
	@%p30 bra 	$L__BB2_60;
	ld.global.u32 	%r267, [%rd16+4];
	shr.s32 	%r268, %r267, 31;
	shr.u32 	%r269, %r268, 29;
	add.s32 	%r270, %r267, %r269;
	and.b32  	%r271, %r270, -8;
	sub.s32 	%r272, %r267, %r271;
	mul.wide.s32 	%rd116, %r272, 4;
	add.s64 	%rd117, %rd1, %rd116;
	ld.local.u32 	%r273, [%rd117];
	add.s32 	%r274, %r273, 1;
	st.local.u32 	[%rd117], %r274;
$L__BB2_60:
	add.s32 	%r275, %r1, 30;
	setp.gt.u32 	%p31, %r275, 499999999;
	mul.wide.u32 	%rd118, %r275, 4;
	add.s64 	%rd17, %rd29, %rd118;
	@%p31 bra 	$L__BB2_62;
	ld.global.u32 	%r276, [%rd17];
	shr.s32 	%r277, %r276, 31;
	shr.u32 	%r278, %r277, 29;
	add.s32 	%r279, %r276, %r278;
	and.b32  	%r280, %r279, -8;
	sub.s32 	%r281, %r276, %r280;
	mul.wide.s32 	%rd120, %r281, 4;
	add.s64 	%rd121, %rd1, %rd120;
	ld.local.u32 	%r282, [%rd121];
	add.s32 	%r283, %r282, 1;
	st.local.u32 	[%rd121], %r283;
$L__BB2_62:
	add.s32 	%r284, %r1, 31;
	setp.gt.u32 	%p32, %r284, 499999999;
	@%p32 bra 	$L__BB2_64;
	ld.global.u32 	%r285, [%rd17+4];
	shr.s32 	%r286, %r285, 31;
	shr.u32 	%r287, %r286, 29;
	add.s32 	%r288, %r285, %r287;
	and.b32  	%r289, %r288, -8;
	sub.s32 	%r290, %r285, %r289;
	mul.wide.s32 	%rd122, %r290, 4;
	add.s64 	%rd123, %rd1, %rd122;
	ld.local.u32 	%r291, [%rd123];
	add.s32 	%r292, %r291, 1;
	st.local.u32 	[%rd123], %r292;
$L__BB2_64:
	add.s32 	%r293, %r1, 32;
	setp.gt.u32 	%p33, %r293, 499999999;
	mul.wide.u32 	%rd124, %r293, 4;
	add.s64 	%rd18, %rd29, %rd124;
	@%p33 bra 	$L__BB2_66;
	ld.global.u32 	%r294, [%rd18];
	shr.s32 	%r295, %r294, 31;
	shr.u32 	%r296, %r295, 29;
	add.s32 	%r297, %r294, %r296;
	and.b32  	%r298, %r297, -8;
	sub.s32 	%r299, %r294, %r298;
	mul.wide.s32 	%rd126, %r299, 4;
	add.s64 	%rd127, %rd1, %rd126;
	ld.local.u32 	%r300, [%rd127];
	add.s32 	%r301, %r300, 1;
	st.local.u32 	[%rd127], %r301;
$L__BB2_66:
	add.s32 	%r302, %r1, 33;
	setp.gt.u32 	%p34, %r302, 499999999;
	@%p34 bra 	$L__BB2_68;
	ld.global.u32 	%r303, [%rd18+4];
	shr.s32 	%r304, %r303, 31;
	shr.u32 	%r305, %r304, 29;
	add.s32 	%r306, %r303, %r305;
	and.b32  	%r307, %r306, -8;
	sub.s32 	%r308, %r303, %r307;
	mul.wide.s32 	%rd128, %r308, 4;
	add.s64 	%rd129, %rd1, %rd128;
	ld.local.u32 	%r309, [%rd129];
	add.s32 	%r310, %r309, 1;
	st.local.u32 	[%rd129], %r310;
$L__BB2_68:
	add.s32 	%r311, %r1, 34;
	setp.gt.u32 	%p35, %r311, 499999999;
	mul.wide.u32 	%rd130, %r311, 4;
	add.s64 	%rd19, %rd29, %rd130;
	@%p35 bra 	$L__BB2_70;
	ld.global.u32 	%r312, [%rd19];
	shr.s32 	%r313, %r312, 31;
	shr.u32 	%r314, %r313, 29;
	add.s32 	%r315, %r312, %r314;
	and.b32  	%r316, %r315, -8;
	sub.s32 	%r317, %r312, %r316;
	mul.wide.s32 	%rd132, %r317, 4;
	add.s64 	%rd133, %rd1, %rd132;
	ld.local.u32 	%r318, [%rd133];
	add.s32 	%r319, %r318, 1;
	st.local.u32 	[%rd133], %r319;
$L__BB2_70:
	add.s32 	%r320, %r1, 35;
	setp.gt.u32 	%p36, %r320, 499999999;
	@%p36 bra 	$L__BB2_72;
	ld.global.u32 	%r321, [%rd19+4];
	shr.s32 	%r322, %r321, 31;
	shr.u32 	%r323, %r322, 29;
	add.s32 	%r324, %r321, %r323;
	and.b32  	%r325, %r324, -8;
	sub.s32 	%r326, %r321, %r325;
	mul.wide.s32 	%rd134, %r326, 4;
	add.s64 	%rd135, %rd1, %rd134;
	ld.local.u32 	%r327, [%rd135];
	add.s32 	%r328, %r327, 1;
	st.local.u32 	[%rd135], %r328;
$L__BB2_72:
	add.s32 	%r329, %r1, 36;
	setp.gt.u32 	%p37, %r329, 499999999;
	mul.wide.u32 	%rd136, %r329, 4;
	add.s64 	%rd20, %rd29, %rd136;
	@%p37 bra 	$L__BB2_74;
	ld.global.u32 	%r330, [%rd20];
	shr.s32 	%r331, %r330, 31;
	shr.u32 	%r332, %r331, 29;
	add.s32 	%r333, %r330, %r332;
	and.b32  	%r334, %r333, -8;
	sub.s32 	%r335, %r330, %r334;
	mul.wide.s32 	%rd138, %r335, 4;
	add.s64 	%rd139, %rd1, %rd138;
	ld.local.u32 	%r336, [%rd139];
	add.s32 	%r337, %r336, 1;
	st.local.u32 	[%rd139], %r337;
$L__BB2_74:
	add.s32 	%r338, %r1, 37;
	setp.gt.u32 	%p38, %r338, 499999999;
	@%p38 bra 	$L__BB2_76;
	ld.global.u32 	%r339, [%rd20+4];
	shr.s32 	%r340, %r339, 31;
	shr.u32 	%r341, %r340, 29;
	add.s32 	%r342, %r339, %r341;
	and.b32  	%r343, %r342, -8;
	sub.s32 	%r344, %r339, %r343;
	mul.wide.s32 	%rd140, %r344, 4;
	add.s64 	%rd141, %rd1, %rd140;
	ld.local.u32 	%r345, [%rd141];
	add.s32 	%r346, %r345, 1;
	st.local.u32 	[%rd141], %r346;
$L__BB2_76:
	add.s32 	%r347, %r1, 38;
	setp.gt.u32 	%p39, %r347, 499999999;
	mul.wide.u32 	%rd142, %r347, 4;
	add.s64 	%rd21, %rd29, %rd142;
	@%p39 bra 	$L__BB2_78;
	ld.global.u32 	%r348, [%rd21];
	shr.s32 	%r349, %r348, 31;
	shr.u32 	%r350, %r349, 29;
	add.s32 	%r351, %r348, %r350;
	and.b32  	%r352, %r351, -8;
	sub.s32 	%r353, %r348, %r352;
	mul.wide.s32 	%rd144, %r353, 4;
	add.s64 	%rd145, %rd1, %rd144;
	ld.local.u32 	%r354, [%rd145];
	add.s32 	%r355, %r354, 1;
	st.local.u32 	[%rd145], %r355;
$L__BB2_78:
	add.s32 	%r356, %r1, 39;
	setp.gt.u32 	%p40, %r356, 499999999;
	@%p40 bra 	$L__BB2_80;
	ld.global.u32 	%r357, [%rd21+4];
	shr.s32 	%r358, %r357, 31;
	shr.u32 	%r359, %r358, 29;
	add.s32 	%r360, %r357, %r359;
	and.b32  	%r361, %r360, -8;
	sub.s32 	%r362, %r357, %r361;
	mul.wide.s32 	%rd146, %r362, 4;
	add.s64 	%rd147, %rd1, %rd146;
	ld.local.u32 	%r363, [%rd147];
	add.s32 	%r364, %r363, 1;
	st.local.u32 	[%rd147], %r364;
$L__BB2_80:
	add.s32 	%r365, %r1, 40;
	setp.gt.u32 	%p41, %r365, 499999999;
	mul.wide.u32 	%rd148, %r365, 4;
	add.s64 	%rd22, %rd29, %rd148;
	@%p41 bra 	$L__BB2_82;
	ld.global.u32 	%r366, [%rd22];
	shr.s32 	%r367, %r366, 31;
	shr.u32 	%r368, %r367, 29;
	add.s32 	%r369, %r366, %r368;
	and.b32  	%r370, %r369, -8;
	sub.s32 	%r371, %r366, %r370;
	mul.wide.s32 	%rd150, %r371, 4;
	add.s64 	%rd151, %rd1, %rd150;
	ld.local.u32 	%r372, [%rd151];
	add.s32 	%r373, %r372, 1;
	st.local.u32 	[%rd151], %r373;
$L__BB2_82:
	add.s32 	%r374, %r1, 41;
	setp.gt.u32 	%p42, %r374, 499999999;
	@%p42 bra 	$L__BB2_84;
	ld.global.u32 	%r375, [%rd22+4];
	shr.s32 	%r376, %r375, 31;
	shr.u32 	%r377, %r376, 29;
	add.s32 	%r378, %r375, %r377;
	and.b32  	%r379, %r378, -8;
	sub.s32 	%r380, %r375, %r379;
	mul.wide.s32 	%rd152, %r380, 4;
	add.s64 	%rd153, %rd1, %rd152;
	ld.local.u32 	%r381, [%rd153];
	add.s32 	%r382, %r381, 1;
	st.local.u32 	[%rd153], %r382;
$L__BB2_84:
	add.s32 	%r383, %r1, 42;
	setp.gt.u32 	%p43, %r383, 499999999;
	mul.wide.u32 	%rd154, %r383, 4;
	add.s64 	%rd23, %rd29, %rd154;
	@%p43 bra 	$L__BB2_86;
	ld.global.u32 	%r384, [%rd23];
	shr.s32 	%r385, %r384, 31;
	shr.u32 	%r386, %r385, 29;
	add.s32 	%r387, %r384, %r386;
	and.b32  	%r388, %r387, -8;
	sub.s32 	%r389, %r384, %r388;
	mul.wide.s32 	%rd156, %r389, 4;
	add.s64 	%rd157, %rd1, %rd156;
	ld.local.u32 	%r390, [%rd157];
	add.s32 	%r391, %r390, 1;
	st.local.u32 	[%rd157], %r391;
$L__BB2_86:
	add.s32 	%r392, %r1, 43;
	setp.gt.u32 	%p44, %r392, 499999999;
	@%p44 bra 	$L__BB2_88;
	ld.global.u32 	%r393, [%rd23+4];
	shr.s32 	%r394, %r393, 31;
	shr.u32 	%r395, %r394, 29;
	add.s32 	%r396, %r393, %r395;
	and.b32  	%r397, %r396, -8;
	sub.s32 	%r398, %r393, %r397;
	mul.wide.s32 	%rd158, %r398, 4;
	add.s64 	%rd159, %rd1, %rd158;
	ld.local.u32 	%r399, [%rd159];
	add.s32 	%r400, %r399, 1;
	st.local.u32 	[%rd159], %r400;
$L__BB2_88:
	add.s32 	%r401, %r1, 44;
	setp.gt.u32 	%p45, %r401, 499999999;
	mul.wide.u32 	%rd160, %r401, 4;
	add.s64 	%rd24, %rd29, %rd160;
	@%p45 bra 	$L__BB2_90;
	ld.global.u32 	%r402, [%rd24];
	shr.s32 	%r403, %r402, 31;
	shr.u32 	%r404, %r403, 29;
	add.s32 	%r405, %r402, %r404;
	and.b32  	%r406, %r405, -8;
	sub.s32 	%r407, %r402, %r406;
	mul.wide.s32 	%rd162, %r407, 4;
	add.s64 	%rd163, %rd1, %rd162;
	ld.local.u32 	%r408, [%rd163];
	add.s32 	%r409, %r408, 1;
	st.local.u32 	[%rd163], %r409;
$L__BB2_90:
	add.s32 	%r410, %r1, 45;
	setp.gt.u32 	%p46, %r410, 499999999;
	@%p46 bra 	$L__BB2_92;
	ld.global.u32 	%r411, [%rd24+4];
	shr.s32 	%r412, %r411, 31;
	shr.u32 	%r413, %r412, 29;
	add.s32 	%r414, %r411, %r413;
	and.b32  	%r415, %r414, -8;
	sub.s32 	%r416, %r411, %r415;
	mul.wide.s32 	%rd164, %r416, 4;
	add.s64 	%rd165, %rd1, %rd164;
	ld.local.u32 	%r417, [%rd165];
	add.s32 	%r418, %r417, 1;
	st.local.u32 	[%rd165], %r418;
$L__BB2_92:
	add.s32 	%r419, %r1, 46;
	setp.gt.u32 	%p47, %r419, 499999999;
	mul.wide.u32 	%rd166, %r419, 4;
	add.s64 	%rd25, %rd29, %rd166;
	@%p47 bra 	$L__BB2_94;
	ld.global.u32 	%r420, [%rd25];
	shr.s32 	%r421, %r420, 31;
	shr.u32 	%r422, %r421, 29;
	add.s32 	%r423, %r420, %r422;
	and.b32  	%r424, %r423, -8;
	sub.s32 	%r425, %r420, %r424;
	mul.wide.s32 	%rd168, %r425, 4;
	add.s64 	%rd169, %rd1, %rd168;
	ld.local.u32 	%r426, [%rd169];
	add.s32 	%r427, %r426, 1;
	st.local.u32 	[%rd169], %r427;
$L__BB2_94:
	add.s32 	%r428, %r1, 47;
	setp.gt.u32 	%p48, %r428, 499999999;
	@%p48 bra 	$L__BB2_96;
	ld.global.u32 	%r429, [%rd25+4];
	shr.s32 	%r430, %r429, 31;
	shr.u32 	%r431, %r430, 29;
	add.s32 	%r432, %r429, %r431;
	and.b32  	%r433, %r432, -8;
	sub.s32 	%r434, %r429, %r433;
	mul.wide.s32 	%rd170, %r434, 4;
	add.s64 	%rd171, %rd1, %rd170;
	ld.local.u32 	%r435, [%rd171];
	add.s32 	%r436, %r435, 1;
	st.local.u32 	[%rd171], %r436;
$L__BB2_96:
	add.s32 	%r437, %r1, 48;
	setp.gt.u32 	%p49, %r437, 499999999;
	mul.wide.u32 	%rd172, %r437, 4;
	add.s64 	%rd26, %rd29, %rd172;
	@%p49 bra 	$L__BB2_98;
	ld.global.u32 	%r438, [%rd26];
	shr.s32 	%r439, %r438, 31;
	shr.u32 	%r440, %r439, 29;
	add.s32 	%r441, %r438, %r440;
	and.b32  	%r442, %r441, -8;
	sub.s32 	%r443, %r438, %r442;
	mul.wide.s32 	%rd174, %r443, 4;
	add.s64 	%rd175, %rd1, %rd174;
	ld.local.u32 	%r444, [%rd175];
	add.s32 	%r445, %r444, 1;
	st.local.u32 	[%rd175], %r445;
$L__BB2_98:
	add.s32 	%r446, %r1, 49;
	setp.gt.u32 	%p50, %r446, 499999999;
	@%p50 bra 	$L__BB2_100;
	ld.global.u32 	%r447, [%rd26+4];
	shr.s32 	%r448, %r447, 31;
	shr.u32 	%r449, %r448, 29;
	add.s32 	%r450, %r447, %r449;
	and.b32  	%r451, %r450, -8;
	sub.s32 	%r452, %r447, %r451;
	mul.wide.s32 	%rd176, %r452, 4;
	add.s64 	%rd177, %rd1, %rd176;
	ld.local.u32 	%r453, [%rd177];
	add.s32 	%r454, %r453, 1;
	st.local.u32 	[%rd177], %r454;
$L__BB2_100:
	ld.local.v4.u32 	{%r455, %r456, %r457, %r458}, [%rd1];
	atom.global.add.u32 	%r459, [vector_H], %r455;
	atom.global.add.u32 	%r460, [vector_H+4], %r456;
	atom.global.add.u32 	%r461, [vector_H+8], %r457;
	atom.global.add.u32 	%r462, [vector_H+12], %r458;
	ld.local.v4.u32 	{%r463, %r464, %r465, %r466}, [%rd1+16];
	atom.global.add.u32 	%r467, [vector_H+16], %r463;
	atom.global.add.u32 	%r468, [vector_H+20], %r464;
	atom.global.add.u32 	%r469, [vector_H+24], %r465;
	atom.global.add.u32 	%r470, [vector_H+28], %r466;
	ret;

}


// ===== COMPILED SASS (sm_100) =====

	.target	sm_100

	.elftype	@"ET_EXEC"


//--------------------- .note.nv.tkinfo           --------------------------
	.section	.note.nv.tkinfo,"",@"SHT_NOTE"
	.sectionflags	@"SHF_NOTE_NV_TKINFO"
	.tkinfo
        /*0018*/ 	.word	0x00000002
        /*0030*/ 	.string	""
        /*0030*/ 	.string	"ptxas"
        /*0030*/ 	.string	"Cuda compilation tools, release 13.0, V13.0.88"
        /*0030*/ 	.string	"Build cuda_13.0.r13.0/compiler.36424714_0"
        /*0030*/ 	.string	"-arch sm_100 -m 64 "



//--------------------- .note.nv.cuinfo           --------------------------
	.section	.note.nv.cuinfo,"",@"SHT_NOTE"
	.sectionflags	@"SHF_NOTE_NV_CUINFO"
        /*0018*/ 	.short	0x0002
        /*001a*/ 	.short	0x0064
        /*001c*/ 	.short	0x0082
	.zero		2


//--------------------- .nv.info                  --------------------------
	.section	.nv.info,"",@"SHT_CUDA_INFO"
	.align	4


	//----- nvinfo : EIATTR_REGCOUNT
	.align		4
        /*0000*/ 	.byte	0x04, 0x2f
        /*0002*/ 	.short	(.L_12 - .L_11)
	.align		4
.L_11:
        /*0004*/ 	.word	index@(_Z12inicializa_viP17curandStateXORWOWii)
        /*0008*/ 	.word	0x0000001f


	//----- nvinfo : EIATTR_FRAME_SIZE
	.align		4
.L_12:
        /*000c*/ 	.byte	0x04, 0x11
        /*000e*/ 	.short	(.L_14 - .L_13)
	.align		4
.L_13:
        /*0010*/ 	.word	index@(_Z12inicializa_viP17curandStateXORWOWii)
        /*0014*/ 	.word	0x00000000


	//----- nvinfo : EIATTR_REGCOUNT
	.align		4
.L_14:
        /*0018*/ 	.byte	0x04, 0x2f
        /*001a*/ 	.short	(.L_16 - .L_15)
	.align		4
.L_15:
        /*001c*/ 	.word	index@(_Z12inicializa_hv)
        /*0020*/ 	.word	0x00000008


	//----- nvinfo : EIATTR_FRAME_SIZE
	.align		4
.L_16:
        /*0024*/ 	.byte	0x04, 0x11
        /*0026*/ 	.short	(.L_18 - .L_17)
	.align		4
.L_17:
        /*0028*/ 	.word	index@(_Z12inicializa_hv)
        /*002c*/ 	.word	0x00000000


	//----- nvinfo : EIATTR_REGCOUNT
	.align		4
.L_18:
        /*0030*/ 	.byte	0x04, 0x2f
        /*0032*/ 	.short	(.L_20 - .L_19)
	.align		4
.L_19:
        /*0034*/ 	.word	index@(_Z10histogramaii)
        /*0038*/ 	.word	0x00000018


	//----- nvinfo : EIATTR_FRAME_SIZE
	.align		4
.L_20:
        /*003c*/ 	.byte	0x04, 0x11
        /*003e*/ 	.short	(.L_22 - .L_21)
	.align		4
.L_21:
        /*0040*/ 	.word	index@(_Z10histogramaii)
        /*0044*/ 	.word	0x00000020


	//----- nvinfo : EIATTR_MIN_STACK_SIZE
	.align		4
.L_22:
        /*0048*/ 	.byte	0x04, 0x12
        /*004a*/ 	.short	(.L_24 - .L_23)
	.align		4
.L_23:
        /*004c*/ 	.word	index@(_Z10histogramaii)
        /*0050*/ 	.word	0x00000020


	//----- nvinfo : EIATTR_MIN_STACK_SIZE
	.align		4
.L_24:
        /*0054*/ 	.byte	0x04, 0x12
        /*0056*/ 	.short	(.L_26 - .L_25)
	.align		4
.L_25:
        /*0058*/ 	.word	index@(_Z12inicializa_hv)
        /*005c*/ 	.word	0x00000000


	//----- nvinfo : EIATTR_MIN_STACK_SIZE
	.align		4
.L_26:
        /*0060*/ 	.byte	0x04, 0x12
        /*0062*/ 	.short	(.L_28 - .L_27)
	.align		4
.L_27:
        /*0064*/ 	.word	index@(_Z12inicializa_viP17curandStateXORWOWii)
        /*0068*/ 	.word	0x00000000
.L_28:


//--------------------- .nv.compat                --------------------------
	.section	.nv.compat,"",@"SHT_CUDA_COMPAT_INFO"
	.align	4
        /*0000*/ 	.byte	0x02, 0x09, 0x00, 0x00, 0x02, 0x02, 0x01, 0x00, 0x02, 0x05, 0x05, 0x00, 0x03, 0x07, 0x01, 0x01
        /*0010*/ 	.byte	0x02, 0x03, 0x00, 0x00, 0x02, 0x06, 0x01, 0x00, 0x04, 0x0b, 0x08, 0x00, 0x09, 0x00, 0x00, 0x00
        /*0020*/ 	.byte	0x00, 0x00, 0x00, 0x00


//--------------------- .nv.info._Z10histogramaii --------------------------
	.section	.nv.info._Z10histogramaii,"",@"SHT_CUDA_INFO"
	.sectionflags	@""
	.align	4


	//----- nvinfo : EIATTR_CUDA_API_VERSION
	.align		4
        /*0000*/ 	.byte	0x04, 0x37
        /*0002*/ 	.short	(.L_30 - .L_29)
.L_29:
        /*0004*/ 	.word	0x00000082


	//----- nvinfo : EIATTR_KPARAM_INFO
	.align		4
.L_30:
        /*0008*/ 	.byte	0x04, 0x17
        /*000a*/ 	.short	(.L_32 - .L_31)
.L_31:
        /*000c*/ 	.word	0x00000000
        /*0010*/ 	.short	0x0001
        /*0012*/ 	.short	0x0004
        /*0014*/ 	.byte	0x00, 0xf0, 0x11, 0x00


	//----- nvinfo : EIATTR_KPARAM_INFO
	.align		4
.L_32:
        /*0018*/ 	.byte	0x04, 0x17
        /*001a*/ 	.short	(.L_34 - .L_33)
.L_33:
        /*001c*/ 	.word	0x00000000
        /*0020*/ 	.short	0x0000
        /*0022*/ 	.short	0x0000
        /*0024*/ 	.byte	0x00, 0xf0, 0x11, 0x00


	//----- nvinfo : EIATTR_SPARSE_MMA_MASK
	.align		4
.L_34:
        /*0028*/ 	.byte	0x03, 0x50
        /*002a*/ 	.short	0x0000


	//----- nvinfo : EIATTR_MAXREG_COUNT
	.align		4
        /*002c*/ 	.byte	0x03, 0x1b
        /*002e*/ 	.short	0x00ff


	//----- nvinfo : EIATTR_MERCURY_ISA_VERSION
	.align		4
        /*0030*/ 	.byte	0x03, 0x5f
        /*0032*/ 	.short	0x0101


	//----- nvinfo : EIATTR_INT_WARP_WIDE_INSTR_OFFSETS
	.align		4
        /*0034*/ 	.byte	0x04, 0x31
        /*0036*/ 	.short	(.L_36 - .L_35)


	//   ....[0]....
.L_35:
        /*0038*/ 	.word	0x000024d0


	//   ....[1]....
        /*003c*/ 	.word	0x00002540


	//   ....[2]....
        /*0040*/ 	.word	0x00002550


	//   ....[3]....
        /*0044*/ 	.word	0x00002560


	//   ....[4]....
        /*0048*/ 	.word	0x00002570


	//   ....[5]....
        /*004c*/ 	.word	0x00002580


	//   ....[6]....
        /*0050*/ 	.word	0x00002590


	//   ....[7]....
        /*0054*/ 	.word	0x000025a0


	//   ....[8]....
        /*0058*/ 	.word	0x000025b0


	//----- nvinfo : EIATTR_VRC_CTA_INIT_COUNT
	.align		4
.L_36:
        /*005c*/ 	.byte	0x02, 0x4a
	.zero		1
	.zero		1


	//----- nvinfo : EIATTR_EXIT_INSTR_OFFSETS
	.align		4
        /*0060*/ 	.byte	0x04, 0x1c
        /*0062*/ 	.short	(.L_38 - .L_37)


	//   ....[0]....
.L_37:
        /*0064*/ 	.word	0x000026c0


	//----- nvinfo : EIATTR_CBANK_PARAM_SIZE
	.align		4
.L_38:
        /*0068*/ 	.byte	0x03, 0x19
        /*006a*/ 	.short	0x0008


	//----- nvinfo : EIATTR_PARAM_CBANK
	.align		4
        /*006c*/ 	.byte	0x04, 0x0a
        /*006e*/ 	.short	(.L_40 - .L_39)
	.align		4
.L_39:
        /*0070*/ 	.word	index@(.nv.constant0._Z10histogramaii)
        /*0074*/ 	.short	0x0380
        /*0076*/ 	.short	0x0008


	//----- nvinfo : EIATTR_SW_WAR
	.align		4
.L_40:
        /*0078*/ 	.byte	0x04, 0x36
        /*007a*/ 	.short	(.L_42 - .L_41)
.L_41:
        /*007c*/ 	.word	0x00000008
.L_42:


//--------------------- .nv.info._Z12inicializa_hv --------------------------
	.section	.nv.info._Z12inicializa_hv,"",@"SHT_CUDA_INFO"
	.sectionflags	@""
	.align	4


	//----- nvinfo : EIATTR_CUDA_API_VERSION
	.align		4
        /*0000*/ 	.byte	0x04, 0x37
        /*0002*/ 	.short	(.L_44 - .L_43)
.L_43:
        /*0004*/ 	.word	0x00000082


	//----- nvinfo : EIATTR_SPARSE_MMA_MASK
	.align		4
.L_44:
        /*0008*/ 	.byte	0x03, 0x50
        /*000a*/ 	.short	0x0000


	//----- nvinfo : EIATTR_MAXREG_COUNT
	.align		4
        /*000c*/ 	.byte	0x03, 0x1b
        /*000e*/ 	.short	0x00ff


	//----- nvinfo : EIATTR_MERCURY_ISA_VERSION
	.align		4
        /*0010*/ 	.byte	0x03, 0x5f
        /*0012*/ 	.short	0x0101


	//----- nvinfo : EIATTR_VRC_CTA_INIT_COUNT
	.align		4
        /*0014*/ 	.byte	0x02, 0x4a
	.zero		1
	.zero		1


	//----- nvinfo : EIATTR_EXIT_INSTR_OFFSETS
	.align		4
        /*0018*/ 	.byte	0x04, 0x1c
        /*001a*/ 	.short	(.L_46 - .L_45)


	//   ....[0]....
.L_45:
        /*001c*/ 	.word	0x00000090


	//----- nvinfo : EIATTR_SW_WAR
	.align		4
.L_46:
        /*0020*/ 	.byte	0x04, 0x36
        /*0022*/ 	.short	(.L_48 - .L_47)
.L_47:
        /*0024*/ 	.word	0x00000008
.L_48:


//--------------------- .nv.info._Z12inicializa_viP17curandStateXORWOWii --------------------------
	.section	.nv.info._Z12inicializa_viP17curandStateXORWOWii,"",@"SHT_CUDA_INFO"
	.sectionflags	@""
	.align	4


	//----- nvinfo : EIATTR_CUDA_API_VERSION
	.align		4
        /*0000*/ 	.byte	0x04, 0x37
        /*0002*/ 	.short	(.L_50 - .L_49)
.L_49:
        /*0004*/ 	.word	0x00000082


	//----- nvinfo : EIATTR_KPARAM_INFO
	.align		4
.L_50:
        /*0008*/ 	.byte	0x04, 0x17
        /*000a*/ 	.short	(.L_52 - .L_51)
.L_51:
        /*000c*/ 	.word	0x00000000
        /*0010*/ 	.short	0x0003
        /*0012*/ 	.short	0x0014
        /*0014*/ 	.byte	0x00, 0xf0, 0x11, 0x00


	//----- nvinfo : EIATTR_KPARAM_INFO
	.align		4
.L_52:
        /*0018*/ 	.byte	0x04, 0x17
        /*001a*/ 	.short	(.L_54 - .L_53)
.L_53:
        /*001c*/ 	.word	0x00000000
        /*0020*/ 	.short	0x0002
        /*0022*/ 	.short	0x0010
        /*0024*/ 	.byte	0x00, 0xf0, 0x11, 0x00


	//----- nvinfo : EIATTR_KPARAM_INFO
	.align		4
.L_54:
        /*0028*/ 	.byte	0x04, 0x17
        /*002a*/ 	.short	(.L_56 - .L_55)
.L_55:
        /*002c*/ 	.word	0x00000000
        /*0030*/ 	.short	0x0001
        /*0032*/ 	.short	0x0008
        /*0034*/ 	.byte	0x00, 0xf5, 0x21, 0x00


	//----- nvinfo : EIATTR_KPARAM_INFO
	.align		4
.L_56:
        /*0038*/ 	.byte	0x04, 0x17
        /*003a*/ 	.short	(.L_58 - .L_57)
.L_57:
        /*003c*/ 	.word	0x00000000
        /*0040*/ 	.short	0x0000
        /*0042*/ 	.short	0x0000
        /*0044*/ 	.byte	0x00, 0xf0, 0x11, 0x00


	//----- nvinfo : EIATTR_SPARSE_MMA_MASK
	.align		4
.L_58:
        /*0048*/ 	.byte	0x03, 0x50
        /*004a*/ 	.short	0x0000


	//----- nvinfo : EIATTR_MAXREG_COUNT
	.align		4
        /*004c*/ 	.byte	0x03, 0x1b
        /*004e*/ 	.short	0x00ff


	//----- nvinfo : EIATTR_MERCURY_ISA_VERSION
	.align		4
        /*0050*/ 	.byte	0x03, 0x5f
        /*0052*/ 	.short	0x0101


	//----- nvinfo : EIATTR_VRC_CTA_INIT_COUNT
	.align		4
        /*0054*/ 	.byte	0x02, 0x4a
	.zero		1
	.zero		1


	//----- nvinfo : EIATTR_EXIT_INSTR_OFFSETS
	.align		4
        /*0058*/ 	.byte	0x04, 0x1c
        /*005a*/ 	.short	(.L_60 - .L_59)


	//   ....[0]....
.L_59:
        /*005c*/ 	.word	0x00001390


	//----- nvinfo : EIATTR_CRS_STACK_SIZE
	.align		4
.L_60:
        /*0060*/ 	.byte	0x04, 0x1e
        /*0062*/ 	.short	(.L_62 - .L_61)
.L_61:
        /*0064*/ 	.word	0x00000000


	//----- nvinfo : EIATTR_CBANK_PARAM_SIZE
	.align		4
.L_62:
        /*0068*/ 	.byte	0x03, 0x19
        /*006a*/ 	.short	0x0018


	//----- nvinfo : EIATTR_PARAM_CBANK
	.align		4
        /*006c*/ 	.byte	0x04, 0x0a
        /*006e*/ 	.short	(.L_64 - .L_63)
	.align		4
.L_63:
        /*0070*/ 	.word	index@(.nv.constant0._Z12inicializa_viP17curandStateXORWOWii)
        /*0074*/ 	.short	0x0380
        /*0076*/ 	.short	0x0018


	//----- nvinfo : EIATTR_SW_WAR
	.align		4
.L_64:
        /*0078*/ 	.byte	0x04, 0x36
        /*007a*/ 	.short	(.L_66 - .L_65)
.L_65:
        /*007c*/ 	.word	0x00000008
.L_66:


//--------------------- .nv.callgraph             --------------------------
	.section	.nv.callgraph,"",@"SHT_CUDA_CALLGRAPH"
	.align	4
	.sectionentsize	8
	.align		4
        /*0000*/ 	.word	0x00000000
	.align		4
        /*0004*/ 	.word	0xffffffff
	.align		4
        /*0008*/ 	.word	0x00000000
	.align		4
        /*000c*/ 	.word	0xfffffffe
	.align		4
        /*0010*/ 	.word	0x00000000
	.align		4
        /*0014*/ 	.word	0xfffffffd
	.align		4
        /*0018*/ 	.word	0x00000000
	.align		4
        /*001c*/ 	.word	0xfffffffc


//--------------------- .nv.constant4             --------------------------
	.section	.nv.constant4,"a",@progbits
	.align	8
	.align		8
.nv.constant4:
        /*0000*/ 	.dword	precalc_xorwow_matrix
	.align		8
        /*0008*/ 	.dword	precalc_xorwow_offset_matrix
	.align		8
        /*0010*/ 	.dword	mrg32k3aM1
	.align		8
        /*0018*/ 	.dword	mrg32k3aM2
	.align		8
        /*0020*/ 	.dword	mrg32k3aM1SubSeq
	.align		8
        /*0028*/ 	.dword	mrg32k3aM2SubSeq
	.align		8
        /*0030*/ 	.dword	mrg32k3aM1Seq
	.align		8
        /*0038*/ 	.dword	mrg32k3aM2Seq
	.align		8
        /*0040*/ 	.dword	vector_V
	.align		8
        /*0048*/ 	.dword	vector_H


//--------------------- .nv.constant3             --------------------------
	.section	.nv.constant3,"a",@progbits
	.align	8
.nv.constant3:
	.type		__cr_lgamma_table,@object
	.size		__cr_lgamma_table,(.L_8 - __cr_lgamma_table)
__cr_lgamma_table:
        /*0000*/ 	.byte	0x00, 0x00, 0x00, 0x00, 0x00, 0x00, 0x00, 0x00, 0x00, 0x00, 0x00, 0x00, 0x00, 0x00, 0x00, 0x00
        /*0010*/ 	.byte	0xef, 0x39, 0xfa, 0xfe, 0x42, 0x2e, 0xe6, 0x3f, 0x02, 0x20, 0x2a, 0xfa, 0x0b, 0xab, 0xfc, 0x3f
        /*0020*/ 	.byte	0xf9, 0x2c, 0x92, 0x7c, 0xa7, 0x6c, 0x09, 0x40, 0xc9, 0x79, 0x44, 0x3c, 0x64, 0x26, 0x13, 0x40
        /*0030*/ 	.byte	0xca, 0x01, 0xcf, 0x3a, 0x27, 0x51, 0x1a, 0x40, 0x30, 0xcc, 0x2d, 0xf3, 0xe1, 0x0c, 0x21, 0x40
        /*0040*/ 	.byte	0x0d, 0xb7, 0xfc, 0x82, 0x8e, 0x35, 0x25, 0x40
.L_8:


//--------------------- .text._Z10histogramaii    --------------------------
	.section	.text._Z10histogramaii,"ax",@progbits
	.align	128
        .global         _Z10histogramaii
        .type           _Z10histogramaii,@function
        .size           _Z10histogramaii,(.L_x_16 - _Z10histogramaii)
        .other          _Z10histogramaii,@"STO_CUDA_ENTRY STV_DEFAULT"
_Z10histogramaii:
.text._Z10histogramaii:
[----:B------:R-:W0:Y:S01]  /*0000*/  LDC R1, c[0x0][0x37c] ;  /* 0x0000df00ff017b82 */ /* 0x000e220000000800 */
[----:B------:R-:W1:Y:S07]  /*0010*/  S2R R0, SR_TID.X ;  /* 0x0000000000007919 */ /* 0x000e6e0000002100 */
[----:B------:R-:W1:Y:S01]  /*0020*/  S2UR UR4, SR_CTAID.X ;  /* 0x00000000000479c3 */ /* 0x000e620000002500 */
[----:B------:R-:W2:Y:S01]  /*0030*/  LDCU.64 UR8, c[0x0][0x358] ;  /* 0x00006b00ff0877ac */ /* 0x000ea20008000a00 */
[----:B0-----:R-:W-:Y:S01]  /*0040*/  VIADD R1, R1, 0xffffffe0 ;  /* 0xffffffe001017836 */ /* 0x001fe20000000000 */
[----:B------:R-:W0:Y:S05]  /*0050*/  LDCU.64 UR6, c[0x4][0x48] ;  /* 0x01000900ff0677ac */ /* 0x000e2a0008000a00 */
[----:B------:R-:W1:Y:S08]  /*0060*/  LDC R9, c[0x0][0x360] ;  /* 0x0000d800ff097b82 */ /* 0x000e700000000800 */
[----:B------:R-:W3:Y:S01]  /*0070*/  LDC.64 R6, c[0x4][0x40] ;  /* 0x01001000ff067b82 */ /* 0x000ee20000000a00 */
[----:B-1----:R-:W-:-:S04]  /*0080*/  IMAD R9, R9, UR4, R0 ;  /* 0x0000000409097c24 */ /* 0x002fc8000f8e0200 */
[----:B------:R-:W-:-:S04]  /*0090*/  IMAD R9, R9, 0x32, RZ ;  /* 0x0000003209097824 */ /* 0x000fc800078e02ff */
[C---:B---3--:R-:W-:Y:S01]  /*00a0*/  IMAD.WIDE.U32 R10, R9.reuse, 0x4, R6 ;  /* 0x00000004090a7825 */ /* 0x048fe200078e0006 */
[----:B------:R-:W-:-:S13]  /*00b0*/  ISETP.GT.U32.AND P1, PT, R9, 0x1dcd64ff, PT ;  /* 0x1dcd64ff0900780c */ /* 0x000fda0003f24070 */
[----:B--2---:R-:W2:Y:S01]  /*00c0*/  @!P1 LDG.E R0, desc[UR8][R10.64] ;  /* 0x000000080a009981 */ /* 0x004ea2000c1e1900 */
[----:B------:R-:W-:-:S13]  /*00d0*/  ISETP.GT.U32.AND P0, PT, R9, 0x1dcd64fe, PT ;  /* 0x1dcd64fe0900780c */ /* 0x000fda0003f04070 */
[----:B------:R-:W3:Y:S04]  /*00e0*/  @!P0 LDG.E R15, desc[UR8][R10.64+0x4] ;  /* 0x000004080a0f8981 */ /* 0x000ee8000c1e1900 */
[----:B------:R-:W-:Y:S04]  /*00f0*/  STL.128 [R1], RZ ;  /* 0x000000ff01007387 */ /* 0x000fe80000100c00 */
[----:B------:R-:W-:Y:S01]  /*0100*/  STL.128 [R1+0x10], RZ ;  /* 0x000010ff01007387 */ /* 0x000fe20000100c00 */
[----:B--2---:R-:W-:-:S04]  /*0110*/  @!P1 SHF.R.S32.HI R3, RZ, 0x1f, R0 ;  /* 0x0000001fff039819 */ /* 0x004fc80000011400 */
[----:B------:R-:W-:-:S04]  /*0120*/  @!P1 LEA.HI R3, R3, R0, RZ, 0x3 ;  /* 0x0000000003039211 */ /* 0x000fc800078f18ff */
[----:B------:R-:W-:-:S05]  /*0130*/  @!P1 LOP3.LUT R3, R3, 0xfffffff8, RZ, 0xc0, !PT ;  /* 0xfffffff803039812 */ /* 0x000fca00078ec0ff */
[----:B------:R-:W-:-:S04]  /*0140*/  @!P1 IMAD.IADD R0, R0, 0x1, -R3 ;  /* 0x0000000100009824 */ /* 0x000fc800078e0a03 */
[----:B------:R-:W-:-:S05]  /*0150*/  @!P1 IMAD R13, R0, 0x4, R1 ;  /* 0x00000004000d9824 */ /* 0x000fca00078e0201 */
[----:B------:R-:W2:Y:S01]  /*0160*/  @!P1 LDL R0, [R13] ;  /* 0x000000000d009983 */ /* 0x000ea20000100800 */
[----:B------:R-:W-:-:S05]  /*0170*/  VIADD R2, R9, 0x2 ;  /* 0x0000000209027836 */ /* 0x000fca0000000000 */
[C---:B------:R-:W-:Y:S01]  /*0180*/  ISETP.GT.U32.AND P2, PT, R2.reuse, 0x1dcd64ff, PT ;  /* 0x1dcd64ff0200780c */ /* 0x040fe20003f44070 */
[----:B------:R-:W-:Y:S01]  /*0190*/  IMAD.WIDE.U32 R2, R2, 0x4, R6 ;  /* 0x0000000402027825 */ /* 0x000fe200078e0006 */
[----:B---3--:R-:W-:-:S04]  /*01a0*/  @!P0 SHF.R.S32.HI R4, RZ, 0x1f, R15 ;  /* 0x0000001fff048819 */ /* 0x008fc8000001140f */
[----:B------:R-:W-:-:S04]  /*01b0*/  @!P0 LEA.HI R4, R4, R15, RZ, 0x3 ;  /* 0x0000000f04048211 */ /* 0x000fc800078f18ff */
[----:B------:R-:W-:-:S03]  /*01c0*/  @!P0 LOP3.LUT R4, R4, 0xfffffff8, RZ, 0xc0, !PT ;  /* 0xfffffff804048812 */ /* 0x000fc600078ec0ff */
[----:B------:R-:W3:Y:S02]  /*01d0*/  @!P2 LDG.E R5, desc[UR8][R2.64] ;  /* 0x000000080205a981 */ /* 0x000ee4000c1e1900 */
[----:B------:R-:W-:-:S04]  /*01e0*/  @!P0 IMAD.IADD R4, R15, 0x1, -R4 ;  /* 0x000000010f048824 */ /* 0x000fc800078e0a04 */
[----:B------:R-:W-:Y:S02]  /*01f0*/  @!P0 IMAD R8, R4, 0x4, R1 ;  /* 0x0000000404088824 */ /* 0x000fe400078e0201 */
[----:B--2---:R-:W-:-:S05]  /*0200*/  @!P1 VIADD R0, R0, 0x1 ;  /* 0x0000000100009836 */ /* 0x004fca0000000000 */
[----:B------:R1:W-:Y:S04]  /*0210*/  @!P1 STL [R13], R0 ;  /* 0x000000000d009387 */ /* 0x0003e80000100800 */
[----:B------:R-:W2:Y:S01]  /*0220*/  @!P0 LDL R4, [R8] ;  /* 0x0000000008048983 */ /* 0x000ea20000100800 */
[----:B------:R-:W-:-:S05]  /*0230*/  VIADD R10, R9, 0x3 ;  /* 0x00000003090a7836 */ /* 0x000fca0000000000 */
[----:B------:R-:W-:Y:S02]  /*0240*/  ISETP.GT.U32.AND P1, PT, R10, 0x1dcd64ff, PT ;  /* 0x1dcd64ff0a00780c */ /* 0x000fe40003f24070 */
[----:B---3--:R-:W-:-:S04]  /*0250*/  @!P2 SHF.R.S32.HI R10, RZ, 0x1f, R5 ;  /* 0x0000001fff0aa819 */ /* 0x008fc80000011405 */
[----:B------:R-:W-:-:S07]  /*0260*/  @!P2 LEA.HI R10, R10, R5, RZ, 0x3 ;  /* 0x000000050a0aa211 */ /* 0x000fce00078f18ff */
[----:B------:R-:W3:Y:S01]  /*0270*/  @!P1 LDG.E R2, desc[UR8][R2.64+0x4] ;  /* 0x0000040802029981 */ /* 0x000ee2000c1e1900 */
[----:B------:R-:W-:-:S05]  /*0280*/  @!P2 LOP3.LUT R10, R10, 0xfffffff8, RZ, 0xc0, !PT ;  /* 0xfffffff80a0aa812 */ /* 0x000fca00078ec0ff */
[----:B------:R-:W-:-:S04]  /*0290*/  @!P2 IMAD.IADD R10, R5, 0x1, -R10 ;  /* 0x00000001050aa824 */ /* 0x000fc800078e0a0a */
[----:B------:R-:W-:Y:S02]  /*02a0*/  @!P2 IMAD R10, R10, 0x4, R1 ;  /* 0x000000040a0aa824 */ /* 0x000fe400078e0201 */
[----:B--2---:R-:W-:-:S05]  /*02b0*/  @!P0 VIADD R11, R4, 0x1 ;  /* 0x00000001040b8836 */ /* 0x004fca0000000000 */
[----:B------:R2:W-:Y:S04]  /*02c0*/  @!P0 STL [R8], R11 ;  /* 0x0000000b08008387 */ /* 0x0005e80000100800 */
[----:B-1----:R-:W4:Y:S01]  /*02d0*/  @!P2 LDL R0, [R10] ;  /* 0x000000000a00a983 */ /* 0x002f220000100800 */
[----:B------:R-:W-:-:S04]  /*02e0*/  IADD3 R5, PT, PT, R9, 0x4, RZ ;  /* 0x0000000409057810 */ /* 0x000fc80007ffe0ff */
[C---:B------:R-:W-:Y:S01]  /*02f0*/  ISETP.GT.U32.AND P0, PT, R5.reuse, 0x1dcd64ff, PT ;  /* 0x1dcd64ff0500780c */ /* 0x040fe20003f04070 */
[----:B------:R-:W-:Y:S01]  /*0300*/  IMAD.WIDE.U32 R4, R5, 0x4, R6 ;  /* 0x0000000405047825 */ /* 0x000fe200078e0006 */
[----:B---3--:R-:W-:-:S04]  /*0310*/  @!P1 SHF.R.S32.HI R13, RZ, 0x1f, R2 ;  /* 0x0000001fff0d9819 */ /* 0x008fc80000011402 */
[----:B------:R-:W-:-:S07]  /*0320*/  @!P1 LEA.HI R13, R13, R2, RZ, 0x3 ;  /* 0x000000020d0d9211 */ /* 0x000fce00078f18ff */
[----:B------:R-:W3:Y:S01]  /*0330*/  @!P0 LDG.E R12, desc[UR8][R4.64] ;  /* 0x00000008040c8981 */ /* 0x000ee2000c1e1900 */
[----:B------:R-:W-:-:S05]  /*0340*/  @!P1 LOP3.LUT R13, R13, 0xfffffff8, RZ, 0xc0, !PT ;  /* 0xfffffff80d0d9812 */ /* 0x000fca00078ec0ff */
[----:B------:R-:W-:Y:S02]  /*0350*/  @!P1 IMAD.IADD R2, R2, 0x1, -R13 ;  /* 0x0000000102029824 */ /* 0x000fe400078e0a0d */
[----:B----4-:R-:W-:Y:S02]  /*0360*/  @!P2 VIADD R3, R0, 0x1 ;  /* 0x000000010003a836 */ /* 0x010fe40000000000 */
[----:B------:R-:W-:-:S03]  /*0370*/  @!P1 IMAD R0, R2, 0x4, R1 ;  /* 0x0000000402009824 */ /* 0x000fc600078e0201 */
[----:B------:R1:W-:Y:S04]  /*0380*/  @!P2 STL [R10], R3 ;  /* 0x000000030a00a387 */ /* 0x0003e80000100800 */
[----:B------:R-:W4:Y:S01]  /*0390*/  @!P1 LDL R2, [R0] ;  /* 0x0000000000029983 */ /* 0x000f220000100800 */
[----:B--2---:R-:W-:-:S05]  /*03a0*/  VIADD R8, R9, 0x5 ;  /* 0x0000000509087836 */ /* 0x004fca0000000000 */
[----:B------:R-:W-:Y:S02]  /*03b0*/  ISETP.GT.U32.AND P2, PT, R8, 0x1dcd64ff, PT ;  /* 0x1dcd64ff0800780c */ /* 0x000fe40003f44070 */
[----:B---3--:R-:W-:-:S04]  /*03c0*/  @!P0 SHF.R.S32.HI R11, RZ, 0x1f, R12 ;  /* 0x0000001fff0b8819 */ /* 0x008fc8000001140c */
[----:B------:R-:W-:-:S07]  /*03d0*/  @!P0 LEA.HI R11, R11, R12, RZ, 0x3 ;  /* 0x0000000c0b0b8211 */ /* 0x000fce00078f18ff */
[----:B------:R-:W2:Y:S01]  /*03e0*/  @!P2 LDG.E R4, desc[UR8][R4.64+0x4] ;  /* 0x000004080404a981 */ /* 0x000ea2000c1e1900 */
[----:B------:R-:W-:-:S05]  /*03f0*/  @!P0 LOP3.LUT R11, R11, 0xfffffff8, RZ, 0xc0, !PT ;  /* 0xfffffff80b0b8812 */ /* 0x000fca00078ec0ff */
[----:B------:R-:W-:-:S04]  /*0400*/  @!P0 IMAD.IADD R12, R12, 0x1, -R11 ;  /* 0x000000010c0c8824 */ /* 0x000fc800078e0a0b */
[----:B------:R-:W-:Y:S02]  /*0410*/  @!P0 IMAD R12, R12, 0x4, R1 ;  /* 0x000000040c0c8824 */ /* 0x000fe400078e0201 */
[----:B----4-:R-:W-:-:S05]  /*0420*/  @!P1 VIADD R11, R2, 0x1 ;  /* 0x00000001020b9836 */ /* 0x010fca0000000000 */
[----:B------:R3:W-:Y:S04]  /*0430*/  @!P1 STL [R0], R11 ;  /* 0x0000000b00009387 */ /* 0x0007e80000100800 */
[----:B------:R-:W4:Y:S01]  /*0440*/  @!P0 LDL R8, [R12] ;  /* 0x000000000c088983 */ /* 0x000f220000100800 */
[----:B-1----:R-:W-:-:S05]  /*0450*/  VIADD R3, R9, 0x6 ;  /* 0x0000000609037836 */ /* 0x002fca0000000000 */
[C---:B------:R-:W-:Y:S01]  /*0460*/  ISETP.GT.U32.AND P1, PT, R3.reuse, 0x1dcd64ff, PT ;  /* 0x1dcd64ff0300780c */ /* 0x040fe20003f24070 */
[----:B------:R-:W-:Y:S01]  /*0470*/  IMAD.WIDE.U32 R2, R3, 0x4, R6 ;  /* 0x0000000403027825 */ /* 0x000fe200078e0006 */
[----:B--2---:R-:W-:-:S04]  /*0480*/  @!P2 SHF.R.S32.HI R13, RZ, 0x1f, R4 ;  /* 0x0000001fff0da819 */ /* 0x004fc80000011404 */
[----:B------:R-:W-:-:S04]  /*0490*/  @!P2 LEA.HI R13, R13, R4, RZ, 0x3 ;  /* 0x000000040d0da211 */ /* 0x000fc800078f18ff */
[----:B------:R-:W-:-:S03]  /*04a0*/  @!P2 LOP3.LUT R13, R13, 0xfffffff8, RZ, 0xc0, !PT ;  /* 0xfffffff80d0da812 */ /* 0x000fc600078ec0ff */
[----:B------:R-:W2:Y:S02]  /*04b0*/  @!P1 LDG.E R10, desc[UR8][R2.64] ;  /* 0x00000008020a9981 */ /* 0x000ea4000c1e1900 */
[----:B------:R-:W-:-:S05]  /*04c0*/  @!P2 IMAD.IADD R4, R4, 0x1, -R13 ;  /* 0x000000010404a824 */ /* 0x000fca00078e0a0d */
[----:B---3--:R-:W-:Y:S01]  /*04d0*/  @!P2 LEA R0, R4, R1, 0x2 ;  /* 0x000000010400a211 */ /* 0x008fe200078e10ff */
[----:B----4-:R-:W-:-:S05]  /*04e0*/  @!P0 VIADD R5, R8, 0x1 ;  /* 0x0000000108058836 */ /* 0x010fca0000000000 */
[----:B------:R1:W-:Y:S04]  /*04f0*/  @!P0 STL [R12], R5 ;  /* 0x000000050c008387 */ /* 0x0003e80000100800 */
[----:B------:R-:W3:Y:S01]  /*0500*/  @!P2 LDL R4, [R0] ;  /* 0x000000000004a983 */ /* 0x000ee20000100800 */
[----:B------:R-:W-:-:S05]  /*0510*/  VIADD R8, R9, 0x7 ;  /* 0x0000000709087836 */ /* 0x000fca0000000000 */
[----:B------:R-:W-:Y:S02]  /*0520*/  ISETP.GT.U32.AND P0, PT, R8, 0x1dcd64ff, PT ;  /* 0x1dcd64ff0800780c */ /* 0x000fe40003f04070 */
[----:B--2---:R-:W-:-:S04]  /*0530*/  @!P1 SHF.R.S32.HI R11, RZ, 0x1f, R10 ;  /* 0x0000001fff0b9819 */ /* 0x004fc8000001140a */
[----:B------:R-:W-:-:S07]  /*0540*/  @!P1 LEA.HI R11, R11, R10, RZ, 0x3 ;  /* 0x0000000a0b0b9211 */ /* 0x000fce00078f18ff */
[----:B------:R-:W2:Y:S01]  /*0550*/  @!P0 LDG.E R2, desc[UR8][R2.64+0x4] ;  /* 0x0000040802028981 */ /* 0x000ea2000c1e1900 */
[----:B------:R-:W-:-:S05]  /*0560*/  @!P1 LOP3.LUT R11, R11, 0xfffffff8, RZ, 0xc0, !PT ;  /* 0xfffffff80b0b9812 */ /* 0x000fca00078ec0ff */
[----:B------:R-:W-:-:S04]  /*0570*/  @!P1 IMAD.IADD R10, R10, 0x1, -R11 ;  /* 0x000000010a0a9824 */ /* 0x000fc800078e0a0b */
[----:B------:R-:W-:Y:S02]  /*0580*/  @!P1 IMAD R10, R10, 0x4, R1 ;  /* 0x000000040a0a9824 */ /* 0x000fe400078e0201 */
[----:B---3--:R-:W-:-:S05]  /*0590*/  @!P2 VIADD R11, R4, 0x1 ;  /* 0x00000001040ba836 */ /* 0x008fca0000000000 */
[----:B------:R3:W-:Y:S04]  /*05a0*/  @!P2 STL [R0], R11 ;  /* 0x0000000b0000a387 */ /* 0x0007e80000100800 */
[----:B------:R-:W4:Y:S01]  /*05b0*/  @!P1 LDL R8, [R10] ;  /* 0x000000000a089983 */ /* 0x000f220000100800 */
[----:B-1----:R-:W-:-:S05]  /*05c0*/  VIADD R5, R9, 0x8 ;  /* 0x0000000809057836 */ /* 0x002fca0000000000 */
[C---:B------:R-:W-:Y:S01]  /*05d0*/  ISETP.GT.U32.AND P2, PT, R5.reuse, 0x1dcd64ff, PT ;  /* 0x1dcd64ff0500780c */ /* 0x040fe20003f44070 */
[----:B------:R-:W-:Y:S01]  /*05e0*/  IMAD.WIDE.U32 R4, R5, 0x4, R6 ;  /* 0x0000000405047825 */ /* 0x000fe200078e0006 */
[----:B--2---:R-:W-:-:S04]  /*05f0*/  @!P0 SHF.R.S32.HI R13, RZ, 0x1f, R2 ;  /* 0x0000001fff0d8819 */ /* 0x004fc80000011402 */
[----:B------:R-:W-:-:S07]  /*0600*/  @!P0 LEA.HI R13, R13, R2, RZ, 0x3 ;  /* 0x000000020d0d8211 */ /* 0x000fce00078f18ff */
[----:B------:R-:W2:Y:S01]  /*0610*/  @!P2 LDG.E R12, desc[UR8][R4.64] ;  /* 0x00000008040ca981 */ /* 0x000ea2000c1e1900 */
[----:B------:R-:W-:-:S05]  /*0620*/  @!P0 LOP3.LUT R13, R13, 0xfffffff8, RZ, 0xc0, !PT ;  /* 0xfffffff80d0d8812 */ /* 0x000fca00078ec0ff */
[----:B------:R-:W-:-:S04]  /*0630*/  @!P0 IMAD.IADD R2, R2, 0x1, -R13 ;  /* 0x0000000102028824 */ /* 0x000fc800078e0a0d */
[----:B---3--:R-:W-:Y:S02]  /*0640*/  @!P0 IMAD R0, R2, 0x4, R1 ;  /* 0x0000000402008824 */ /* 0x008fe400078e0201 */
        /* <DEDUP_REMOVED lines=10> */
[----:B------:R-:W-:Y:S01]  /*06f0*/  @!P2 IMAD R12, R12, 0x4, R1 ;  /* 0x000000040c0ca824 */ /* 0x000fe200078e0201 */
[----:B---3--:R-:W-:-:S05]  /*0700*/  @!P0 IADD3 R11, PT, PT, R2, 0x1, RZ ;  /* 0x00000001020b8810 */ /* 0x008fca0007ffe0ff */
        /* <DEDUP_REMOVED lines=31> */
[----:B------:R-:W-:-:S04]  /*0900*/  @!P2 LOP3.LUT R13, R13, 0xfffffff8, RZ, 0xc0, !PT ;  /* 0xfffffff80d0da812 */ /* 0x000fc800078ec0ff */
[----:B------:R-:W-:-:S05]  /*0910*/  @!P2 IADD3 R2, PT, PT, R2, -R13, RZ ;  /* 0x8000000d0202a210 */ /* 0x000fca0007ffe0ff */
        /* <DEDUP_REMOVED lines=27> */
[----:B------:R-:W-:-:S04]  /*0ad0*/  IADD3 R8, PT, PT, R9, 0xf, RZ ;  /* 0x0000000f09087810 */ /* 0x000fc80007ffe0ff */
        /* <DEDUP_REMOVED lines=25> */
[----:B------:R-:W-:-:S04]  /*0c70*/  @!P0 LEA.HI R11, R11, R12, RZ, 0x3 ;  /* 0x0000000c0b0b8211 */ /* 0x000fc800078f18ff */
[----:B------:R-:W-:-:S03]  /*0c80*/  @!P0 LOP3.LUT R11, R11, 0xfffffff8, RZ, 0xc0, !PT ;  /* 0xfffffff80b0b8812 */ /* 0x000fc600078ec0ff */
[----:B------:R-:W2:Y:S02]  /*0c90*/  @!P2 LDG.E R4, desc[UR8][R4.64+0x4] ;  /* 0x000004080404a981 */ /* 0x000ea4000c1e1900 */
[----:B------:R-:W-:-:S05]  /*0ca0*/  @!P0 IMAD.IADD R12, R12, 0x1, -R11 ;  /* 0x000000010c0c8824 */ /* 0x000fca00078e0a0b */
[----:B------:R-:W-:Y:S01]  /*0cb0*/  @!P0 LEA R12, R12, R1, 0x2 ;  /* 0x000000010c0c8211 */ /* 0x000fe200078e10ff */
        /* <DEDUP_REMOVED lines=34> */
[----:B---3--:R-:W-:Y:S01]  /*0ee0*/  @!P0 IMAD R0, R2, 0x4, R1 ;  /* 0x0000000402008824 */ /* 0x008fe200078e0201 */
[----:B----4-:R-:W-:-:S05]  /*0ef0*/  @!P1 IADD3 R3, PT, PT, R8, 0x1, RZ ;  /* 0x0000000108039810 */ /* 0x010fca0007ffe0ff */
        /* <DEDUP_REMOVED lines=30> */
[----:B------:R-:W-:-:S04]  /*10e0*/  @!P0 LOP3.LUT R11, R11, 0xfffffff8, RZ, 0xc0, !PT ;  /* 0xfffffff80b0b8812 */ /* 0x000fc800078ec0ff */
[----:B------:R-:W-:-:S05]  /*10f0*/  @!P0 IADD3 R10, PT, PT, R10, -R11, RZ ;  /* 0x8000000b0a0a8210 */ /* 0x000fca0007ffe0ff */
        /* <DEDUP_REMOVED lines=27> */
[----:B-1----:R-:W-:-:S04]  /*12b0*/  IADD3 R3, PT, PT, R9, 0x1a, RZ ;  /* 0x0000001a09037810 */ /* 0x002fc80007ffe0ff */
        /* <DEDUP_REMOVED lines=237> */
[----:B------:R-:W-:Y:S02]  /*2190*/  @!P1 IMAD R4, R4, 0x4, R1 ;  /* 0x0000000404049824 */ /* 0x000fe400078e0201 */
[----:B----4-:R-:W-:-:S05]  /*21a0*/  @!P2 VIADD R5, R8, 0x1 ;  /* 0x000000010805a836 */ /* 0x010fca0000000000 */
[----:B------:R1:W-:Y:S04]  /*21b0*/  @!P2 STL [R12], R5 ;  /* 0x000000050c00a387 */ /* 0x0003e80000100800 */
[----:B---3--:R-:W3:Y:S01]  /*21c0*/  @!P1 LDL R0, [R4] ;  /* 0x0000000004009983 */ /* 0x008ee20000100800 */
[----:B------:R-:W-:-:S05]  /*21d0*/  VIADD R8, R9, 0x2f ;  /* 0x0000002f09087836 */ /* 0x000fca0000000000 */
[----:B------:R-:W-:Y:S02]  /*21e0*/  ISETP.GT.U32.AND P2, PT, R8, 0x1dcd64ff, PT ;  /* 0x1dcd64ff0800780c */ /* 0x000fe40003f44070 */
[----:B--2---:R-:W-:-:S04]  /*21f0*/  @!P0 SHF.R.S32.HI R11, RZ, 0x1f, R10 ;  /* 0x0000001fff0b8819 */ /* 0x004fc8000001140a */
[----:B------:R-:W-:-:S07]  /*2200*/  @!P0 LEA.HI R11, R11, R10, RZ, 0x3 ;  /* 0x0000000a0b0b8211 */ /* 0x000fce00078f18ff */
[----:B------:R-:W1:Y:S01]  /*2210*/  @!P2 LDG.E R2, desc[UR8][R2.64+0x4] ;  /* 0x000004080202a981 */ /* 0x000e62000c1e1900 */
[----:B------:R-:W-:-:S05]  /*2220*/  @!P0 LOP3.LUT R11, R11, 0xfffffff8, RZ, 0xc0, !PT ;  /* 0xfffffff80b0b8812 */ /* 0x000fca00078ec0ff */
[----:B------:R-:W-:-:S04]  /*2230*/  @!P0 IMAD.IADD R10, R10, 0x1, -R11 ;  /* 0x000000010a0a8824 */ /* 0x000fc800078e0a0b */
[----:B------:R-:W-:Y:S02]  /*2240*/  @!P0 IMAD R10, R10, 0x4, R1 ;  /* 0x000000040a0a8824 */ /* 0x000fe400078e0201 */
[----:B---3--:R-:W-:-:S05]  /*2250*/  @!P1 VIADD R11, R0, 0x1 ;  /* 0x00000001000b9836 */ /* 0x008fca0000000000 */
[----:B------:R-:W-:Y:S04]  /*2260*/  @!P1 STL [R4], R11 ;  /* 0x0000000b04009387 */ /* 0x000fe80000100800 */
[----:B------:R-:W2:Y:S01]  /*2270*/  @!P0 LDL R0, [R10] ;  /* 0x000000000a008983 */ /* 0x000ea20000100800 */
[----:B------:R-:W-:-:S05]  /*2280*/  VIADD R13, R9, 0x30 ;  /* 0x00000030090d7836 */ /* 0x000fca0000000000 */
[C---:B------:R-:W-:Y:S01]  /*2290*/  ISETP.GT.U32.AND P1, PT, R13.reuse, 0x1dcd64ff, PT ;  /* 0x1dcd64ff0d00780c */ /* 0x040fe20003f24070 */
[----:B------:R-:W-:Y:S01]  /*22a0*/  IMAD.WIDE.U32 R6, R13, 0x4, R6 ;  /* 0x000000040d067825 */ /* 0x000fe200078e0006 */
[----:B-1----:R-:W-:-:S04]  /*22b0*/  @!P2 SHF.R.S32.HI R5, RZ, 0x1f, R2 ;  /* 0x0000001fff05a819 */ /* 0x002fc80000011402 */
[----:B------:R-:W-:-:S04]  /*22c0*/  @!P2 LEA.HI R5, R5, R2, RZ, 0x3 ;  /* 0x000000020505a211 */ /* 0x000fc800078f18ff */
[----:B------:R-:W-:-:S03]  /*22d0*/  @!P2 LOP3.LUT R5, R5, 0xfffffff8, RZ, 0xc0, !PT ;  /* 0xfffffff80505a812 */ /* 0x000fc600078ec0ff */
[----:B------:R-:W3:Y:S02]  /*22e0*/  @!P1 LDG.E R8, desc[UR8][R6.64] ;  /* 0x0000000806089981 */ /* 0x000ee4000c1e1900 */
[----:B------:R-:W-:-:S05]  /*22f0*/  @!P2 IMAD.IADD R2, R2, 0x1, -R5 ;  /* 0x000000010202a824 */ /* 0x000fca00078e0a05 */
[----:B------:R-:W-:Y:S01]  /*2300*/  @!P2 LEA R2, R2, R1, 0x2 ;  /* 0x000000010202a211 */ /* 0x000fe200078e10ff */
[----:B--2---:R-:W-:-:S05]  /*2310*/  @!P0 VIADD R3, R0, 0x1 ;  /* 0x0000000100038836 */ /* 0x004fca0000000000 */
[----:B------:R1:W-:Y:S04]  /*2320*/  @!P0 STL [R10], R3 ;  /* 0x000000030a008387 */ /* 0x0003e80000100800 */
[----:B------:R-:W2:Y:S01]  /*2330*/  @!P2 LDL R0, [R2] ;  /* 0x000000000200a983 */ /* 0x000ea20000100800 */
[----:B------:R-:W-:-:S05]  /*2340*/  VIADD R9, R9, 0x31 ;  /* 0x0000003109097836 */ /* 0x000fca0000000000 */
[----:B------:R-:W-:Y:S02]  /*2350*/  ISETP.GT.U32.AND P0, PT, R9, 0x1dcd64ff, PT ;  /* 0x1dcd64ff0900780c */ /* 0x000fe40003f04070 */
[----:B---3--:R-:W-:-:S04]  /*2360*/  @!P1 SHF.R.S32.HI R5, RZ, 0x1f, R8 ;  /* 0x0000001fff059819 */ /* 0x008fc80000011408 */
[----:B------:R-:W-:-:S07]  /*2370*/  @!P1 LEA.HI R5, R5, R8, RZ, 0x3 ;  /* 0x0000000805059211 */ /* 0x000fce00078f18ff */
[----:B------:R-:W1:Y:S01]  /*2380*/  @!P0 LDG.E R6, desc[UR8][R6.64+0x4] ;  /* 0x0000040806068981 */ /* 0x000e62000c1e1900 */
[----:B------:R-:W-:-:S05]  /*2390*/  @!P1 LOP3.LUT R5, R5, 0xfffffff8, RZ, 0xc0, !PT ;  /* 0xfffffff805059812 */ /* 0x000fca00078ec0ff */
[----:B------:R-:W-:-:S04]  /*23a0*/  @!P1 IMAD.IADD R8, R8, 0x1, -R5 ;  /* 0x0000000108089824 */ /* 0x000fc800078e0a05 */
[----:B------:R-:W-:Y:S02]  /*23b0*/  @!P1 IMAD R8, R8, 0x4, R1 ;  /* 0x0000000408089824 */ /* 0x000fe400078e0201 */
[----:B--2---:R-:W-:-:S05]  /*23c0*/  @!P2 VIADD R5, R0, 0x1 ;  /* 0x000000010005a836 */ /* 0x004fca0000000000 */
[----:B------:R2:W-:Y:S04]  /*23d0*/  @!P2 STL [R2], R5 ;  /* 0x000000050200a387 */ /* 0x0005e80000100800 */
[----:B------:R-:W3:Y:S01]  /*23e0*/  @!P1 LDL R0, [R8] ;  /* 0x0000000008009983 */ /* 0x000ee20000100800 */
[----:B-1----:R-:W-:-:S04]  /*23f0*/  @!P0 SHF.R.S32.HI R3, RZ, 0x1f, R6 ;  /* 0x0000001fff038819 */ /* 0x002fc80000011406 */
[----:B------:R-:W-:-:S04]  /*2400*/  @!P0 LEA.HI R3, R3, R6, RZ, 0x3 ;  /* 0x0000000603038211 */ /* 0x000fc800078f18ff */
[----:B------:R-:W-:-:S05]  /*2410*/  @!P0 LOP3.LUT R3, R3, 0xfffffff8, RZ, 0xc0, !PT ;  /* 0xfffffff803038812 */ /* 0x000fca00078ec0ff */
[----:B------:R-:W-:-:S04]  /*2420*/  @!P0 IMAD.IADD R4, R6, 0x1, -R3 ;  /* 0x0000000106048824 */ /* 0x000fc800078e0a03 */
[----:B------:R-:W-:Y:S02]  /*2430*/  @!P0 IMAD R9, R4, 0x4, R1 ;  /* 0x0000000404098824 */ /* 0x000fe400078e0201 */
[----:B---3--:R-:W-:-:S05]  /*2440*/  @!P1 VIADD R3, R0, 0x1 ;  /* 0x0000000100039836 */ /* 0x008fca0000000000 */
[----:B------:R1:W-:Y:S04]  /*2450*/  @!P1 STL [R8], R3 ;  /* 0x0000000308009387 */ /* 0x0003e80000100800 */
[----:B------:R-:W3:Y:S02]  /*2460*/  @!P0 LDL R0, [R9] ;  /* 0x0000000009008983 */ /* 0x000ee40000100800 */
[----:B---3--:R-:W-:-:S05]  /*2470*/  @!P0 VIADD R10, R0, 0x1 ;  /* 0x00000001000a8836 */ /* 0x008fca0000000000 */
[----:B------:R3:W-:Y:S04]  /*2480*/  @!P0 STL [R9], R10 ;  /* 0x0000000a09008387 */ /* 0x0007e80000100800 */
[----:B------:R-:W4:Y:S04]  /*2490*/  LDL.128 R12, [R1] ;  /* 0x00000000010c7983 */ /* 0x000f280000100c00 */
[----:B--2---:R-:W2:Y:S01]  /*24a0*/  LDL.128 R4, [R1+0x10] ;  /* 0x0000100001047983 */ /* 0x004ea20000100c00 */
[----:B------:R-:W5:Y:S01]  /*24b0*/  S2R R0, SR_LANEID ;  /* 0x0000000000007919 */ /* 0x000f620000000000 */
[----:B-1----:R-:W1:Y:S01]  /*24c0*/  LDC.64 R2, c[0x4][0x48] ;  /* 0x01001200ff027b82 */ /* 0x002e620000000a00 */
[----:B------:R-:W-:-:S02]  /*24d0*/  VOTEU.ANY UR4, UPT, PT ;  /* 0x0000000000047886 */ /* 0x000fc400038e0100 */
[----:B------:R-:W-:Y:S02]  /*24e0*/  UFLO.U32 UR4, UR4 ;  /* 0x00000004000472bd */ /* 0x000fe400080e0000 */
[----:B0-----:R-:W-:-:S06]  /*24f0*/  UIADD3 UR5, UP0, UPT, UR6, 0x4, URZ ;  /* 0x0000000406057890 */ /* 0x001fcc000ff1e0ff */
[----:B------:R-:W-:Y:S01]  /*2500*/  IMAD.U32 R8, RZ, RZ, UR5 ;  /* 0x00000005ff087e24 */ /* 0x000fe2000f8e00ff */
[----:B-----5:R-:W-:Y:S01]  /*2510*/  ISETP.EQ.U32.AND P0, PT, R0, UR4, PT ;  /* 0x0000000400007c0c */ /* 0x020fe2000bf02070 */
[----:B------:R-:W-:-:S06]  /*2520*/  UIADD3.X UR4, UPT, UPT, URZ, UR7, URZ, UP0, !UPT ;  /* 0x00000007ff047290 */ /* 0x000fcc00087fe4ff */
[----:B---3--:R-:W-:Y:S01]  /*2530*/  IMAD.U32 R9, RZ, RZ, UR4 ;  /* 0x00000004ff097e24 */ /* 0x008fe2000f8e00ff */
[----:B----4-:R-:W0:Y:S08]  /*2540*/  REDUX.SUM UR10, R12 ;  /* 0x000000000c0a73c4 */ /* 0x010e30000000c000 */
[----:B------:R-:W3:Y:S08]  /*2550*/  REDUX.SUM UR11, R13 ;  /* 0x000000000d0b73c4 */ /* 0x000ef0000000c000 */
[----:B------:R-:W4:Y:S08]  /*2560*/  REDUX.SUM UR12, R14 ;  /* 0x000000000e0c73c4 */ /* 0x000f30000000c000 */
[----:B------:R-:W-:Y:S08]  /*2570*/  REDUX.SUM UR13, R15 ;  /* 0x000000000f0d73c4 */ /* 0x000ff0000000c000 */
[----:B--2---:R-:W2:Y:S08]  /*2580*/  REDUX.SUM UR14, R4 ;  /* 0x00000000040e73c4 */ /* 0x004eb0000000c000 */
[----:B------:R0:W5:Y:S08]  /*2590*/  REDUX.SUM UR15, R5 ;  /* 0x00000000050f73c4 */ /* 0x000170000000c000 */
[----:B------:R-:W5:Y:S08]  /*25a0*/  REDUX.SUM UR16, R6 ;  /* 0x00000000061073c4 */ /* 0x000f70000000c000 */
[----:B------:R1:W5:Y:S01]  /*25b0*/  REDUX.SUM UR17, R7 ;  /* 0x00000000071173c4 */ /* 0x000362000000c000 */
[----:B0-----:R-:W-:Y:S01]  /*25c0*/  MOV R5, UR10 ;  /* 0x0000000a00057c02 */ /* 0x001fe20008000f00 */
[----:B---3--:R-:W-:-:S02]  /*25d0*/  IMAD.U32 R11, RZ, RZ, UR11 ;  /* 0x0000000bff0b7e24 */ /* 0x008fc4000f8e00ff */
[----:B----4-:R-:W-:Y:S02]  /*25e0*/  IMAD.U32 R13, RZ, RZ, UR12 ;  /* 0x0000000cff0d7e24 */ /* 0x010fe4000f8e00ff */
[----:B--2---:R-:W-:Y:S01]  /*25f0*/  IMAD.U32 R15, RZ, RZ, UR14 ;  /* 0x0000000eff0f7e24 */ /* 0x004fe2000f8e00ff */
[----:B-1----:R-:W-:Y:S01]  /*2600*/  @P0 REDG.E.ADD.STRONG.GPU desc[UR8][R2.64], R5 ;  /* 0x000000050200098e */ /* 0x002fe2000c12e108 */
[----:B------:R-:W-:Y:S02]  /*2610*/  IMAD.U32 R7, RZ, RZ, UR13 ;  /* 0x0000000dff077e24 */ /* 0x000fe4000f8e00ff */
[----:B-----5:R-:W-:Y:S01]  /*2620*/  IMAD.U32 R17, RZ, RZ, UR15 ;  /* 0x0000000fff117e24 */ /* 0x020fe2000f8e00ff */
[----:B------:R-:W-:Y:S04]  /*2630*/  @P0 REDG.E.ADD.STRONG.GPU desc[UR8][R8.64], R11 ;  /* 0x0000000b0800098e */ /* 0x000fe8000c12e108 */
[----:B------:R-:W-:Y:S01]  /*2640*/  @P0 REDG.E.ADD.STRONG.GPU desc[UR8][R8.64+0x4], R13 ;  /* 0x0000040d0800098e */ /* 0x000fe2000c12e108 */
[----:B------:R-:W-:-:S03]  /*2650*/  IMAD.U32 R19, RZ, RZ, UR16 ;  /* 0x00000010ff137e24 */ /* 0x000fc6000f8e00ff */
[----:B------:R-:W-:Y:S04]  /*2660*/  @P0 REDG.E.ADD.STRONG.GPU desc[UR8][R8.64+0x8], R7 ;  /* 0x000008070800098e */ /* 0x000fe8000c12e108 */
[----:B------:R-:W-:Y:S01]  /*2670*/  @P0 REDG.E.ADD.STRONG.GPU desc[UR8][R8.64+0xc], R15 ;  /* 0x00000c0f0800098e */ /* 0x000fe2000c12e108 */
[----:B------:R-:W-:-:S03]  /*2680*/  IMAD.U32 R21, RZ, RZ, UR17 ;  /* 0x00000011ff157e24 */ /* 0x000fc6000f8e00ff */
[----:B------:R-:W-:Y:S04]  /*2690*/  @P0 REDG.E.ADD.STRONG.GPU desc[UR8][R8.64+0x10], R17 ;  /* 0x000010110800098e */ /* 0x000fe8000c12e108 */
[----:B------:R-:W-:Y:S04]  /*26a0*/  @P0 REDG.E.ADD.STRONG.GPU desc[UR8][R8.64+0x14], R19 ;  /* 0x000014130800098e */ /* 0x000fe8000c12e108 */
[----:B------:R-:W-:Y:S01]  /*26b0*/  @P0 REDG.E.ADD.STRONG.GPU desc[UR8][R8.64+0x18], R21 ;  /* 0x000018150800098e */ /* 0x000fe2000c12e108 */
[----:B------:R-:W-:Y:S05]  /*26c0*/  EXIT ;  /* 0x000000000000794d */ /* 0x000fea0003800000 */
.L_x_0:
[----:B------:R-:W-:-:S00]  /*26d0*/  BRA `(.L_x_0) ;  /* 0xfffffffc00fc7947 */ /* 0x000fc0000383ffff */
[----:B------:R-:W-:-:S00]  /*26e0*/  NOP ;  /* 0x0000000000007918 */ /* 0x000fc00000000000 */
        /* <DEDUP_REMOVED lines=9> */
.L_x_16:


//--------------------- .text._Z12inicializa_hv   --------------------------
	.section	.text._Z12inicializa_hv,"ax",@progbits
	.align	128
        .global         _Z12inicializa_hv
        .type           _Z12inicializa_hv,@function
        .size           _Z12inicializa_hv,(.L_x_17 - _Z12inicializa_hv)
        .other          _Z12inicializa_hv,@"STO_CUDA_ENTRY STV_DEFAULT"
_Z12inicializa_hv:
.text._Z12inicializa_hv:
[----:B------:R-:W-:Y:S01]  /*0000*/  LDC R1, c[0x0][0x37c] ;  /* 0x0000df00ff017b82 */ /* 0x000fe20000000800 */
[----:B------:R-:W0:Y:S07]  /*0010*/  S2R R0, SR_TID.X ;  /* 0x0000000000007919 */ /* 0x000e2e0000002100 */
[----:B------:R-:W0:Y:S01]  /*0020*/  S2UR UR6, SR_CTAID.X ;  /* 0x00000000000679c3 */ /* 0x000e220000002500 */
[----:B------:R-:W1:Y:S07]  /*0030*/  LDCU.64 UR4, c[0x0][0x358] ;  /* 0x00006b00ff0477ac */ /* 0x000e6e0008000a00 */
[----:B------:R-:W0:Y:S08]  /*0040*/  LDC R5, c[0x0][0x360] ;  /* 0x0000d800ff057b82 */ /* 0x000e300000000800 */
[----:B------:R-:W2:Y:S01]  /*0050*/  LDC.64 R2, c[0x4][0x48] ;  /* 0x01001200ff027b82 */ /* 0x000ea20000000a00 */
[----:B0-----:R-:W-:-:S04]  /*0060*/  IMAD R5, R5, UR6, R0 ;  /* 0x0000000605057c24 */ /* 0x001fc8000f8e0200 */
[----:B--2---:R-:W-:-:S05]  /*0070*/  IMAD.WIDE.U32 R2, R5, 0x4, R2 ;  /* 0x0000000405027825 */ /* 0x004fca00078e0002 */
[----:B-1----:R-:W-:Y:S01]  /*0080*/  STG.E desc[UR4][R2.64], RZ ;  /* 0x000000ff02007986 */ /* 0x002fe2000c101904 */
[----:B------:R-:W-:Y:S05]  /*0090*/  EXIT ;  /* 0x000000000000794d */ /* 0x000fea0003800000 */
.L_x_1:
        /* <DEDUP_REMOVED lines=14> */
.L_x_17:


//--------------------- .text._Z12inicializa_viP17curandStateXORWOWii --------------------------
	.section	.text._Z12inicializa_viP17curandStateXORWOWii,"ax",@progbits
	.align	128
        .global         _Z12inicializa_viP17curandStateXORWOWii
        .type           _Z12inicializa_viP17curandStateXORWOWii,@function
        .size           _Z12inicializa_viP17curandStateXORWOWii,(.L_x_18 - _Z12inicializa_viP17curandStateXORWOWii)
        .other          _Z12inicializa_viP17curandStateXORWOWii,@"STO_CUDA_ENTRY STV_DEFAULT"
_Z12inicializa_viP17curandStateXORWOWii:
.text._Z12inicializa_viP17curandStateXORWOWii:
[----:B------:R-:W-:Y:S01]  /*0000*/  LDC R1, c[0x0][0x37c] ;  /* 0x0000df00ff017b82 */ /* 0x000fe20000000800 */
[----:B------:R-:W0:Y:S07]  /*0010*/  S2R R5, SR_TID.X ;  /* 0x0000000000057919 */ /* 0x000e2e0000002100 */
[----:B------:R-:W1:Y:S01]  /*0020*/  LDC R6, c[0x0][0x380] ;  /* 0x0000e000ff067b82 */ /* 0x000e620000000800 */
[----:B------:R-:W2:Y:S01]  /*0030*/  LDCU.64 UR6, c[0x0][0x358] ;  /* 0x00006b00ff0677ac */ /* 0x000ea20008000a00 */
[----:B------:R-:W-:Y:S06]  /*0040*/  BSSY.RECONVERGENT B0, `(.L_x_2) ;  /* 0x00000e6000007945 */ /* 0x000fec0003800200 */
[----:B------:R-:W0:Y:S08]  /*0050*/  S2UR UR4, SR_CTAID.X ;  /* 0x00000000000479c3 */ /* 0x000e300000002500 */
[----:B------:R-:W0:Y:S08]  /*0060*/  LDC R0, c[0x0][0x360] ;  /* 0x0000d800ff007b82 */ /* 0x000e300000000800 */
[----:B------:R-:W3:Y:S01]  /*0070*/  LDC.64 R2, c[0x0][0x388] ;  /* 0x0000e200ff027b82 */ /* 0x000ee20000000a00 */
[----:B-1----:R-:W-:-:S02]  /*0080*/  LOP3.LUT R4, R6, 0xaad26b49, RZ, 0x3c, !PT ;  /* 0xaad26b4906047812 */ /* 0x002fc400078e3cff */
[----:B------:R-:W-:Y:S01]  /*0090*/  ISETP.GT.AND P0, PT, R6, -0x1, PT ;  /* 0xffffffff0600780c */ /* 0x000fe20003f04270 */
[----:B------:R-:W-:Y:S02]  /*00a0*/  IMAD.MOV.U32 R6, RZ, RZ, -0x266e14b1 ;  /* 0xd991eb4fff067424 */ /* 0x000fe400078e00ff */
[----:B------:R-:W-:-:S04]  /*00b0*/  IMAD R4, R4, 0x4182bed5, RZ ;  /* 0x4182bed504047824 */ /* 0x000fc800078e02ff */
[C---:B------:R-:W-:Y:S01]  /*00c0*/  VIADD R7, R4.reuse, 0x75bcd15 ;  /* 0x075bcd1504077836 */ /* 0x040fe20000000000 */
[C---:B------:R-:W-:Y:S01]  /*00d0*/  LOP3.LUT R8, R4.reuse, 0x159a55e5, RZ, 0x3c, !PT ;  /* 0x159a55e504087812 */ /* 0x040fe200078e3cff */
[----:B------:R-:W-:Y:S02]  /*00e0*/  VIADD R11, R4, 0x583f19 ;  /* 0x00583f19040b7836 */ /* 0x000fe40000000000 */
[----:B0-----:R-:W-:Y:S01]  /*00f0*/  IMAD R0, R0, UR4, R5 ;  /* 0x0000000400007c24 */ /* 0x001fe2000f8e0205 */
[----:B------:R-:W-:-:S04]  /*0100*/  SEL R5, R6, 0x8bf16996, P0 ;  /* 0x8bf1699606057807 */ /* 0x000fc80000000000 */
[C---:B------:R-:W-:Y:S01]  /*0110*/  IADD3 R6, PT, PT, R5.reuse, 0x64f0c9, R4 ;  /* 0x0064f0c905067810 */ /* 0x040fe20007ffe004 */
[C---:B------:R-:W-:Y:S01]  /*0120*/  VIADD R9, R5.reuse, 0x1f123bb5 ;  /* 0x1f123bb505097836 */ /* 0x040fe20000000000 */
[----:B------:R-:W-:Y:S01]  /*0130*/  LOP3.LUT R10, R5, 0x5491333, RZ, 0x3c, !PT ;  /* 0x05491333050a7812 */ /* 0x000fe200078e3cff */
[C---:B---3--:R-:W-:Y:S01]  /*0140*/  IMAD.WIDE.U32 R2, R0.reuse, 0x30, R2 ;  /* 0x0000003000027825 */ /* 0x048fe200078e0002 */
[----:B------:R-:W-:-:S04]  /*0150*/  ISETP.NE.AND P0, PT, R0, RZ, PT ;  /* 0x000000ff0000720c */ /* 0x000fc80003f05270 */
[----:B--2---:R0:W-:Y:S04]  /*0160*/  STG.E.64 desc[UR6][R2.64], R6 ;  /* 0x0000000602007986 */ /* 0x0041e8000c101b06 */
[----:B------:R0:W-:Y:S04]  /*0170*/  STG.E.64 desc[UR6][R2.64+0x8], R8 ;  /* 0x0000080802007986 */ /* 0x0001e8000c101b06 */
[----:B------:R0:W-:Y:S01]  /*0180*/  STG.E.64 desc[UR6][R2.64+0x10], R10 ;  /* 0x0000100a02007986 */ /* 0x0001e2000c101b06 */
[----:B------:R-:W-:Y:S05]  /*0190*/  @!P0 BRA `(.L_x_3) ;  /* 0x0000000c00408947 */ /* 0x000fea0003800000 */
[----:B------:R-:W-:Y:S02]  /*01a0*/  IMAD.MOV.U32 R12, RZ, RZ, RZ ;  /* 0x000000ffff0c7224 */ /* 0x000fe400078e00ff */
[----:B------:R-:W-:Y:S02]  /*01b0*/  IMAD.MOV.U32 R13, RZ, RZ, R0 ;  /* 0x000000ffff0d7224 */ /* 0x000fe400078e0000 */
[----:B------:R-:W-:-:S07]  /*01c0*/  IMAD.MOV.U32 R14, RZ, RZ, RZ ;  /* 0x000000ffff0e7224 */ /* 0x000fce00078e00ff */
.L_x_9:
[----:B------:R-:W-:Y:S01]  /*01d0*/  LOP3.LUT R15, R13, 0x3, RZ, 0xc0, !PT ;  /* 0x000000030d0f7812 */ /* 0x000fe200078ec0ff */
[----:B------:R-:W-:Y:S03]  /*01e0*/  BSSY.RECONVERGENT B1, `(.L_x_4) ;  /* 0x00000c5000017945 */ /* 0x000fe60003800200 */
[----:B------:R-:W-:-:S04]  /*01f0*/  ISETP.NE.U32.AND P0, PT, R15, RZ, PT ;  /* 0x000000ff0f00720c */ /* 0x000fc80003f05070 */
[----:B------:R-:W-:-:S13]  /*0200*/  ISETP.NE.AND.EX P0, PT, RZ, RZ, PT, P0 ;  /* 0x000000ffff00720c */ /* 0x000fda0003f05300 */
[----:B-1----:R-:W-:Y:S05]  /*0210*/  @!P0 BRA `(.L_x_5) ;  /* 0x0000000c00048947 */ /* 0x002fea0003800000 */
[----:B0-----:R-:W0:Y:S01]  /*0220*/  LDC.64 R8, c[0x4][RZ] ;  /* 0x01000000ff087b82 */ /* 0x001e220000000a00 */
[----:B------:R-:W-:Y:S02]  /*0230*/  IMAD.MOV.U32 R16, RZ, RZ, RZ ;  /* 0x000000ffff107224 */ /* 0x000fe400078e00ff */
[----:B0-----:R-:W-:-:S07]  /*0240*/  IMAD.WIDE.U32 R8, R12, 0xc80, R8 ;  /* 0x00000c800c087825 */ /* 0x001fce00078e0008 */
.L_x_8:
[----:B-1----:R-:W-:Y:S01]  /*0250*/  IMAD.MOV.U32 R17, RZ, RZ, RZ ;  /* 0x000000ffff117224 */ /* 0x002fe200078e00ff */
[----:B------:R-:W-:Y:S01]  /*0260*/  CS2R R6, SRZ ;  /* 0x0000000000067805 */ /* 0x000fe2000001ff00 */
[----:B------:R-:W-:Y:S01]  /*0270*/  IMAD.MOV.U32 R19, RZ, RZ, RZ ;  /* 0x000000ffff137224 */ /* 0x000fe200078e00ff */
[----:B------:R-:W-:-:S07]  /*0280*/  CS2R R4, SRZ ;  /* 0x0000000000047805 */ /* 0x000fce000001ff00 */
.L_x_7:
[----:B------:R-:W-:-:S05]  /*0290*/  IMAD.WIDE.U32 R10, R19, 0x4, R2 ;  /* 0x00000004130a7825 */ /* 0x000fca00078e0002 */
[----:B------:R0:W5:Y:S01]  /*02a0*/  LDG.E R18, desc[UR6][R10.64+0x4] ;  /* 0x000004060a127981 */ /* 0x000162000c1e1900 */
[----:B------:R-:W-:Y:S02]  /*02b0*/  IMAD.SHL.U32 R20, R19, 0x20, RZ ;  /* 0x0000002013147824 */ /* 0x000fe400078e00ff */
[----:B------:R-:W-:-:S07]  /*02c0*/  IMAD.MOV.U32 R21, RZ, RZ, RZ ;  /* 0x000000ffff157224 */ /* 0x000fce00078e00ff */
.L_x_6:
[----:B-----5:R-:W-:Y:S01]  /*02d0*/  SHF.R.U32.HI R24, RZ, R21, R18 ;  /* 0x00000015ff187219 */ /* 0x020fe20000011612 */
[----:B0-----:R-:W-:-:S03]  /*02e0*/  IMAD.IADD R10, R20, 0x1, R21 ;  /* 0x00000001140a7824 */ /* 0x001fc600078e0215 */
[----:B------:R-:W-:-:S04]  /*02f0*/  LOP3.LUT R11, R24, 0x1, RZ, 0xc0, !PT ;  /* 0x00000001180b7812 */ /* 0x000fc800078ec0ff */
[----:B------:R-:W-:Y:S01]  /*0300*/  ISETP.NE.U32.AND P0, PT, R11, 0x1, PT ;  /* 0x000000010b00780c */ /* 0x000fe20003f05070 */
[----:B------:R-:W-:-:S03]  /*0310*/  IMAD R11, R10, 0x5, RZ ;  /* 0x000000050a0b7824 */ /* 0x000fc600078e02ff */
[----:B------:R-:W-:Y:S01]  /*0320*/  R2P PR, R24, 0x7e ;  /* 0x0000007e18007804 */ /* 0x000fe20000000000 */
[----:B------:R-:W-:-:S08]  /*0330*/  IMAD.WIDE.U32 R10, R11, 0x4, R8 ;  /* 0x000000040b0a7825 */ /* 0x000fd000078e0008 */
[----:B------:R-:W2:Y:S04]  /*0340*/  @!P0 LDG.E R22, desc[UR6][R10.64+0x10] ;  /* 0x000010060a168981 */ /* 0x000ea8000c1e1900 */
[----:B------:R-:W3:Y:S04]  /*0350*/  @P1 LDG.E R26, desc[UR6][R10.64+0x24] ;  /* 0x000024060a1a1981 */ /* 0x000ee8000c1e1900 */
[----:B------:R-:W4:Y:S04]  /*0360*/  @P2 LDG.E R28, desc[UR6][R10.64+0x38] ;  /* 0x000038060a1c2981 */ /* 0x000f28000c1e1900 */
[----:B------:R-:W4:Y:S04]  /*0370*/  @P3 LDG.E R23, desc[UR6][R10.64+0x4c] ;  /* 0x00004c060a173981 */ /* 0x000f28000c1e1900 */
[----:B------:R-:W4:Y:S01]  /*0380*/  @P1 LDG.E R25, desc[UR6][R10.64+0x20] ;  /* 0x000020060a191981 */ /* 0x000f22000c1e1900 */
[----:B--2---:R-:W-:-:S03]  /*0390*/  @!P0 LOP3.LUT R7, R7, R22, RZ, 0x3c, !PT ;  /* 0x0000001607078212 */ /* 0x004fc600078e3cff */
[----:B------:R-:W2:Y:S01]  /*03a0*/  @!P0 LDG.E R22, desc[UR6][R10.64] ;  /* 0x000000060a168981 */ /* 0x000ea2000c1e1900 */
[----:B---3--:R-:W-:-:S03]  /*03b0*/  @P1 LOP3.LUT R7, R7, R26, RZ, 0x3c, !PT ;  /* 0x0000001a07071212 */ /* 0x008fc600078e3cff */
[----:B------:R-:W3:Y:S01]  /*03c0*/  @P4 LDG.E R26, desc[UR6][R10.64+0x60] ;  /* 0x000060060a1a4981 */ /* 0x000ee2000c1e1900 */
[----:B----4-:R-:W-:-:S03]  /*03d0*/  @P2 LOP3.LUT R7, R7, R28, RZ, 0x3c, !PT ;  /* 0x0000001c07072212 */ /* 0x010fc600078e3cff */
[----:B------:R-:W4:Y:S01]  /*03e0*/  @P5 LDG.E R28, desc[UR6][R10.64+0x74] ;  /* 0x000074060a1c5981 */ /* 0x000f22000c1e1900 */
[----:B------:R-:W-:-:S03]  /*03f0*/  @P3 LOP3.LUT R7, R7, R23, RZ, 0x3c, !PT ;  /* 0x0000001707073212 */ /* 0x000fc600078e3cff */
[----:B------:R-:W4:Y:S01]  /*0400*/  @!P0 LDG.E R23, desc[UR6][R10.64+0x4] ;  /* 0x000004060a178981 */ /* 0x000f22000c1e1900 */
[----:B--2---:R-:W-:-:S03]  /*0410*/  @!P0 LOP3.LUT R17, R17, R22, RZ, 0x3c, !PT ;  /* 0x0000001611118212 */ /* 0x004fc600078e3cff */
[----:B------:R-:W2:Y:S01]  /*0420*/  @!P0 LDG.E R22, desc[UR6][R10.64+0x8] ;  /* 0x000008060a168981 */ /* 0x000ea2000c1e1900 */
[----:B---3--:R-:W-:-:S03]  /*0430*/  @P4 LOP3.LUT R7, R7, R26, RZ, 0x3c, !PT ;  /* 0x0000001a07074212 */ /* 0x008fc600078e3cff */
[----:B------:R-:W3:Y:S01]  /*0440*/  @P1 LDG.E R26, desc[UR6][R10.64+0x14] ;  /* 0x000014060a1a1981 */ /* 0x000ee2000c1e1900 */
[----:B----4-:R-:W-:-:S03]  /*0450*/  @!P0 LOP3.LUT R4, R4, R23, RZ, 0x3c, !PT ;  /* 0x0000001704048212 */ /* 0x010fc600078e3cff */
[----:B------:R-:W4:Y:S01]  /*0460*/  @!P0 LDG.E R23, desc[UR6][R10.64+0xc] ;  /* 0x00000c060a178981 */ /* 0x000f22000c1e1900 */
[----:B--2---:R-:W-:-:S03]  /*0470*/  @!P0 LOP3.LUT R5, R5, R22, RZ, 0x3c, !PT ;  /* 0x0000001605058212 */ /* 0x004fc600078e3cff */
[----:B------:R-:W2:Y:S01]  /*0480*/  @P1 LDG.E R22, desc[UR6][R10.64+0x1c] ;  /* 0x00001c060a161981 */ /* 0x000ea2000c1e1900 */
[----:B---3--:R-:W-:-:S03]  /*0490*/  @P1 LOP3.LUT R17, R17, R26, RZ, 0x3c, !PT ;  /* 0x0000001a11111212 */ /* 0x008fc600078e3cff */
[----:B------:R-:W3:Y:S01]  /*04a0*/  @P2 LDG.E R26, desc[UR6][R10.64+0x28] ;  /* 0x000028060a1a2981 */ /* 0x000ee2000c1e1900 */
[----:B----4-:R-:W-:-:S03]  /*04b0*/  @!P0 LOP3.LUT R6, R6, R23, RZ, 0x3c, !PT ;  /* 0x0000001706068212 */ /* 0x010fc600078e3cff */
[----:B------:R-:W4:Y:S01]  /*04c0*/  @P1 LDG.E R23, desc[UR6][R10.64+0x18] ;  /* 0x000018060a171981 */ /* 0x000f22000c1e1900 */
[----:B------:R-:W-:-:S03]  /*04d0*/  @P1 LOP3.LUT R6, R6, R25, RZ, 0x3c, !PT ;  /* 0x0000001906061212 */ /* 0x000fc600078e3cff */
[----:B------:R-:W4:Y:S01]  /*04e0*/  @P2 LDG.E R25, desc[UR6][R10.64+0x34] ;  /* 0x000034060a192981 */ /* 0x000f22000c1e1900 */
[----:B--2---:R-:W-:-:S03]  /*04f0*/  @P1 LOP3.LUT R5, R5, R22, RZ, 0x3c, !PT ;  /* 0x0000001605051212 */ /* 0x004fc600078e3cff */
[----:B------:R-:W2:Y:S01]  /*0500*/  @P2 LDG.E R22, desc[UR6][R10.64+0x30] ;  /* 0x000030060a162981 */ /* 0x000ea2000c1e1900 */
[----:B---3--:R-:W-:-:S03]  /*0510*/  @P2 LOP3.LUT R17, R17, R26, RZ, 0x3c, !PT ;  /* 0x0000001a11112212 */ /* 0x008fc600078e3cff */
[----:B------:R-:W3:Y:S01]  /*0520*/  @P3 LDG.E R26, desc[UR6][R10.64+0x3c] ;  /* 0x00003c060a1a3981 */ /* 0x000ee2000c1e1900 */
[----:B----4-:R-:W-:-:S03]  /*0530*/  @P1 LOP3.LUT R4, R4, R23, RZ, 0x3c, !PT ;  /* 0x0000001704041212 */ /* 0x010fc600078e3cff */
        /* <DEDUP_REMOVED lines=25> */
[----:B------:R-:W-:Y:S02]  /*06d0*/  LOP3.LUT P0, RZ, R24, 0x80, RZ, 0xc0, !PT ;  /* 0x0000008018ff7812 */ /* 0x000fe4000780c0ff */
[----:B------:R-:W-:Y:S02]  /*06e0*/  @P5 LOP3.LUT R6, R6, R25, RZ, 0x3c, !PT ;  /* 0x0000001906065212 */ /* 0x000fe400078e3cff */
[----:B------:R-:W4:Y:S01]  /*06f0*/  @P6 LDG.E R25, desc[UR6][R10.64+0x84] ;  /* 0x000084060a196981 */ /* 0x000f22000c1e1900 */
[----:B--2---:R-:W-:-:S03]  /*0700*/  @P5 LOP3.LUT R5, R5, R22, RZ, 0x3c, !PT ;  /* 0x0000001605055212 */ /* 0x004fc600078e3cff */
[----:B------:R-:W2:Y:S01]  /*0710*/  @P6 LDG.E R22, desc[UR6][R10.64+0x80] ;  /* 0x000080060a166981 */ /* 0x000ea2000c1e1900 */
[----:B---3--:R-:W-:-:S04]  /*0720*/  @P6 LOP3.LUT R17, R17, R26, RZ, 0x3c, !PT ;  /* 0x0000001a11116212 */ /* 0x008fc800078e3cff */
[----:B------:R-:W3:Y:S01]  /*0730*/  @P0 LDG.E R26, desc[UR6][R10.64+0x8c] ;  /* 0x00008c060a1a0981 */ /* 0x000ee2000c1e1900 */
[----:B----4-:R-:W-:-:S03]  /*0740*/  @P5 LOP3.LUT R4, R4, R23, RZ, 0x3c, !PT ;  /* 0x0000001704045212 */ /* 0x010fc600078e3cff */
[----:B------:R-:W4:Y:S01]  /*0750*/  @P6 LDG.E R23, desc[UR6][R10.64+0x7c] ;  /* 0x00007c060a176981 */ /* 0x000f22000c1e1900 */
[----:B------:R-:W-:-:S03]  /*0760*/  @P5 LOP3.LUT R7, R7, R28, RZ, 0x3c, !PT ;  /* 0x0000001c07075212 */ /* 0x000fc600078e3cff */
        /* <DEDUP_REMOVED lines=9> */
[----:B------:R-:W-:Y:S02]  /*0800*/  @P6 LOP3.LUT R7, R7, R28, RZ, 0x3c, !PT ;  /* 0x0000001c07076212 */ /* 0x000fe400078e3cff */
[----:B------:R-:W-:Y:S02]  /*0810*/  @P0 LOP3.LUT R6, R6, R25, RZ, 0x3c, !PT ;  /* 0x0000001906060212 */ /* 0x000fe400078e3cff */
[----:B--2---:R-:W-:Y:S02]  /*0820*/  @P0 LOP3.LUT R5, R5, R22, RZ, 0x3c, !PT ;  /* 0x0000001605050212 */ /* 0x004fe400078e3cff */
[----:B---3--:R-:W-:Y:S02]  /*0830*/  @P0 LOP3.LUT R7, R7, R26, RZ, 0x3c, !PT ;  /* 0x0000001a07070212 */ /* 0x008fe400078e3cff */
[----:B----4-:R-:W-:Y:S02]  /*0840*/  @P0 LOP3.LUT R4, R4, R23, RZ, 0x3c, !PT ;  /* 0x0000001704040212 */ /* 0x010fe400078e3cff */
[----:B------:R-:W-:-:S13]  /*0850*/  R2P PR, R24.B1, 0x7f ;  /* 0x0000007f18007804 */ /* 0x000fda0000001000 */
[----:B------:R-:W2:Y:S04]  /*0860*/  @P0 LDG.E R22, desc[UR6][R10.64+0xa0] ;  /* 0x0000a0060a160981 */ /* 0x000ea8000c1e1900 */
[----:B------:R-:W3:Y:S04]  /*0870*/  @P1 LDG.E R28, desc[UR6][R10.64+0xb4] ;  /* 0x0000b4060a1c1981 */ /* 0x000ee8000c1e1900 */
[----:B------:R-:W4:Y:S04]  /*0880*/  @P0 LDG.E R23, desc[UR6][R10.64+0xa4] ;  /* 0x0000a4060a170981 */ /* 0x000f28000c1e1900 */
[----:B------:R-:W4:Y:S04]  /*0890*/  @P0 LDG.E R26, desc[UR6][R10.64+0xa8] ;  /* 0x0000a8060a1a0981 */ /* 0x000f28000c1e1900 */
        /* <DEDUP_REMOVED lines=8> */
[----:B------:R-:W2:Y:S01]  /*0920*/  @P2 LDG.E R26, desc[UR6][R10.64+0xc8] ;  /* 0x0000c8060a1a2981 */ /* 0x000ea2000c1e1900 */
[----:B------:R-:W-:-:S03]  /*0930*/  @P0 LOP3.LUT R6, R6, R25, RZ, 0x3c, !PT ;  /* 0x0000001906060212 */ /* 0x000fc600078e3cff */
[----:B------:R-:W2:Y:S01]  /*0940*/  @P2 LDG.E R25, desc[UR6][R10.64+0xcc] ;  /* 0x0000cc060a192981 */ /* 0x000ea2000c1e1900 */
[----:B---3--:R-:W-:Y:S02]  /*0950*/  @P0 LOP3.LUT R7, R7, R28, RZ, 0x3c, !PT ;  /* 0x0000001c07070212 */ /* 0x008fe400078e3cff */
[----:B------:R-:W-:Y:S02]  /*0960*/  LOP3.LUT P0, RZ, R24, 0x8000, RZ, 0xc0, !PT ;  /* 0x0000800018ff7812 */ /* 0x000fe4000780c0ff */
[----:B----4-:R-:W-:Y:S01]  /*0970*/  @P1 LOP3.LUT R4, R4, R23, RZ, 0x3c, !PT ;  /* 0x0000001704041212 */ /* 0x010fe200078e3cff */
[----:B------:R-:W3:Y:S01]  /*0980*/  @P1 LDG.E R24, desc[UR6][R10.64+0xc4] ;  /* 0x0000c4060a181981 */ /* 0x000ee2000c1e1900 */
[----:B--2---:R-:W-:-:S03]  /*0990*/  @P1 LOP3.LUT R5, R5, R22, RZ, 0x3c, !PT ;  /* 0x0000001605051212 */ /* 0x004fc600078e3cff */
[----:B------:R-:W2:Y:S01]  /*09a0*/  @P1 LDG.E R23, desc[UR6][R10.64+0xc0] ;  /* 0x0000c0060a171981 */ /* 0x000ea2000c1e1900 */
[----:B------:R-:W-:-:S03]  /*09b0*/  @P2 LOP3.LUT R17, R17, R26, RZ, 0x3c, !PT ;  /* 0x0000001a11112212 */ /* 0x000fc600078e3cff */
[----:B------:R-:W4:Y:S04]  /*09c0*/  @P3 LDG.E R26, desc[UR6][R10.64+0xdc] ;  /* 0x0000dc060a1a3981 */ /* 0x000f28000c1e1900 */
[----:B------:R-:W4:Y:S01]  /*09d0*/  @P2 LDG.E R22, desc[UR6][R10.64+0xd0] ;  /* 0x0000d0060a162981 */ /* 0x000f22000c1e1900 */
[----:B------:R-:W-:-:S03]  /*09e0*/  @P2 LOP3.LUT R4, R4, R25, RZ, 0x3c, !PT ;  /* 0x0000001904042212 */ /* 0x000fc600078e3cff */
[----:B------:R-:W4:Y:S04]  /*09f0*/  @P3 LDG.E R25, desc[UR6][R10.64+0xe0] ;  /* 0x0000e0060a193981 */ /* 0x000f28000c1e1900 */
[----:B------:R-:W4:Y:S01]  /*0a00*/  @P0 LDG.E R27, desc[UR6][R10.64+0x138] ;  /* 0x000138060a1b0981 */ /* 0x000f22000c1e1900 */
[----:B---3--:R-:W-:-:S03]  /*0a10*/  @P1 LOP3.LUT R7, R7, R24, RZ, 0x3c, !PT ;  /* 0x0000001807071212 */ /* 0x008fc600078e3cff */
[----:B------:R-:W3:Y:S01]  /*0a20*/  @P2 LDG.E R24, desc[UR6][R10.64+0xd8] ;  /* 0x0000d8060a182981 */ /* 0x000ee2000c1e1900 */
[----:B--2---:R-:W-:-:S03]  /*0a30*/  @P1 LOP3.LUT R6, R6, R23, RZ, 0x3c, !PT ;  /* 0x0000001706061212 */ /* 0x004fc600078e3cff */
[----:B------:R-:W2:Y:S01]  /*0a40*/  @P2 LDG.E R23, desc[UR6][R10.64+0xd4] ;  /* 0x0000d4060a172981 */ /* 0x000ea2000c1e1900 */
[----:B----4-:R-:W-:-:S03]  /*0a50*/  @P3 LOP3.LUT R17, R17, R26, RZ, 0x3c, !PT ;  /* 0x0000001a11113212 */ /* 0x010fc600078e3cff */
[----:B------:R-:W4:Y:S01]  /*0a60*/  @P4 LDG.E R26, desc[UR6][R10.64+0xf0] ;  /* 0x0000f0060a1a4981 */ /* 0x000f22000c1e1900 */
[----:B------:R-:W-:-:S03]  /*0a70*/  @P2 LOP3.LUT R5, R5, R22, RZ, 0x3c, !PT ;  /* 0x0000001605052212 */ /* 0x000fc600078e3cff */
[----:B------:R-:W4:Y:S01]  /*0a80*/  @P3 LDG.E R22, desc[UR6][R10.64+0xe4] ;  /* 0x0000e4060a163981 */ /* 0x000f22000c1e1900 */
[----:B------:R-:W-:-:S03]  /*0a90*/  @P3 LOP3.LUT R4, R4, R25, RZ, 0x3c, !PT ;  /* 0x0000001904043212 */ /* 0x000fc600078e3cff */
        /* <DEDUP_REMOVED lines=39> */
[----:B------:R-:W-:-:S05]  /*0d10*/  VIADD R21, R21, 0x10 ;  /* 0x0000001015157836 */ /* 0x000fca0000000000 */
[----:B------:R-:W-:Y:S02]  /*0d20*/  ISETP.NE.AND P1, PT, R21, 0x20, PT ;  /* 0x000000201500780c */ /* 0x000fe40003f25270 */
[----:B------:R-:W-:Y:S02]  /*0d30*/  @P0 LOP3.LUT R4, R4, R25, RZ, 0x3c, !PT ;  /* 0x0000001904040212 */ /* 0x000fe400078e3cff */
[----:B---3--:R-:W-:Y:S02]  /*0d40*/  @P6 LOP3.LUT R7, R7, R24, RZ, 0x3c, !PT ;  /* 0x0000001807076212 */ /* 0x008fe400078e3cff */
[----:B--2---:R-:W-:Y:S02]  /*0d50*/  @P6 LOP3.LUT R6, R6, R23, RZ, 0x3c, !PT ;  /* 0x0000001706066212 */ /* 0x004fe400078e3cff */
[----:B----4-:R-:W-:Y:S02]  /*0d60*/  @P0 LOP3.LUT R7, R7, R26, RZ, 0x3c, !PT ;  /* 0x0000001a07070212 */ /* 0x010fe400078e3cff */
[----:B------:R-:W-:-:S02]  /*0d70*/  @P0 LOP3.LUT R6, R6, R27, RZ, 0x3c, !PT ;  /* 0x0000001b06060212 */ /* 0x000fc400078e3cff */
[----:B------:R-:W-:Y:S01]  /*0d80*/  @P0 LOP3.LUT R5, R5, R22, RZ, 0x3c, !PT ;  /* 0x0000001605050212 */ /* 0x000fe200078e3cff */
[----:B------:R-:W-:Y:S06]  /*0d90*/  @P1 BRA `(.L_x_6) ;  /* 0xfffffff4004c1947 */ /* 0x000fec000383ffff */
[----:B------:R-:W-:-:S05]  /*0da0*/  VIADD R19, R19, 0x1 ;  /* 0x0000000113137836 */ /* 0x000fca0000000000 */
[----:B------:R-:W-:-:S13]  /*0db0*/  ISETP.NE.AND P0, PT, R19, 0x5, PT ;  /* 0x000000051300780c */ /* 0x000fda0003f05270 */
[----:B------:R-:W-:Y:S05]  /*0dc0*/  @P0 BRA `(.L_x_7) ;  /* 0xfffffff400300947 */ /* 0x000fea000383ffff */
[----:B------:R1:W-:Y:S01]  /*0dd0*/  STG.E.64 desc[UR6][R2.64+0x8], R4 ;  /* 0x0000080402007986 */ /* 0x0003e2000c101b06 */
[----:B------:R-:W-:-:S03]  /*0de0*/  VIADD R16, R16, 0x1 ;  /* 0x0000000110107836 */ /* 0x000fc60000000000 */
[----:B------:R1:W-:Y:S02]  /*0df0*/  STG.E.64 desc[UR6][R2.64+0x10], R6 ;  /* 0x0000100602007986 */ /* 0x0003e4000c101b06 */
[----:B------:R-:W-:Y:S02]  /*0e00*/  ISETP.GE.U32.AND P0, PT, R16, R15, PT ;  /* 0x0000000f1000720c */ /* 0x000fe40003f06070 */
[----:B------:R1:W-:Y:S11]  /*0e10*/  STG.E desc[UR6][R2.64+0x4], R17 ;  /* 0x0000041102007986 */ /* 0x0003f6000c101906 */
[----:B------:R-:W-:Y:S05]  /*0e20*/  @!P0 BRA `(.L_x_8) ;  /* 0xfffffff400088947 */ /* 0x000fea000383ffff */
.L_x_5:
[----:B------:R-:W-:Y:S05]  /*0e30*/  BSYNC.RECONVERGENT B1 ;  /* 0x0000000000017941 */ /* 0x000fea0003800200 */
.L_x_4:
[C---:B------:R-:W-:Y:S01]  /*0e40*/  ISETP.GT.U32.AND P0, PT, R13.reuse, 0x3, PT ;  /* 0x000000030d00780c */ /* 0x040fe20003f04070 */
[----:B------:R-:W-:Y:S01]  /*0e50*/  VIADD R12, R12, 0x1 ;  /* 0x000000010c0c7836 */ /* 0x000fe20000000000 */
[--C-:B------:R-:W-:Y:S02]  /*0e60*/  SHF.R.U64 R13, R13, 0x2, R14.reuse ;  /* 0x000000020d0d7819 */ /* 0x100fe4000000120e */
[----:B------:R-:W-:Y:S02]  /*0e70*/  ISETP.GT.U32.AND.EX P0, PT, R14, RZ, PT, P0 ;  /* 0x000000ff0e00720c */ /* 0x000fe40003f04100 */
[----:B------:R-:W-:-:S11]  /*0e80*/  SHF.R.U32.HI R14, RZ, 0x2, R14 ;  /* 0x00000002ff0e7819 */ /* 0x000fd6000001160e */
[----:B------:R-:W-:Y:S05]  /*0e90*/  @P0 BRA `(.L_x_9) ;  /* 0xfffffff000cc0947 */ /* 0x000fea000383ffff */
.L_x_3:
[----:B------:R-:W-:Y:S05]  /*0ea0*/  BSYNC.RECONVERGENT B0 ;  /* 0x0000000000007941 */ /* 0x000fea0003800200 */
.L_x_2:
[----:B------:R2:W-:Y:S01]  /*0eb0*/  STG.E.64 desc[UR6][R2.64+0x18], RZ ;  /* 0x000018ff02007986 */ /* 0x0005e2000c101b06 */
[----:B-1----:R-:W1:Y:S01]  /*0ec0*/  LDC.64 R4, c[0x4][0x40] ;  /* 0x01001000ff047b82 */ /* 0x002e620000000a00 */
[----:B0-----:R-:W-:Y:S01]  /*0ed0*/  IMAD.MOV.U32 R7, RZ, RZ, 0x32 ;  /* 0x00000032ff077424 */ /* 0x001fe200078e00ff */
[----:B------:R-:W-:Y:S01]  /*0ee0*/  UMOV UR4, 0x1 ;  /* 0x0000000100047882 */ /* 0x000fe20000000000 */
[----:B------:R2:W-:Y:S02]  /*0ef0*/  STG.E desc[UR6][R2.64+0x20], RZ ;  /* 0x000020ff02007986 */ /* 0x0005e4000c101906 */
[----:B------:R-:W-:Y:S02]  /*0f00*/  IMAD R7, R0, R7, 0x1 ;  /* 0x0000000100077424 */ /* 0x000fe400078e0207 */
[----:B------:R2:W-:Y:S05]  /*0f10*/  STG.E.64 desc[UR6][R2.64+0x28], RZ ;  /* 0x000028ff02007986 */ /* 0x0005ea000c101b06 */
.L_x_14:
[----:B---3--:R-:W-:Y:S01]  /*0f20*/  VIADD R17, R7, 0xffffffff ;  /* 0xffffffff07117836 */ /* 0x008fe20000000000 */
[----:B------:R-:W-:Y:S01]  /*0f30*/  UIADD3 UR4, UPT, UPT, UR4, 0x2, URZ ;  /* 0x0000000204047890 */ /* 0x000fe2000fffe0ff */
[----:B------:R-:W-:Y:S03]  /*0f40*/  BSSY.RECONVERGENT B0, `(.L_x_10) ;  /* 0x0000022000007945 */ /* 0x000fe60003800200 */
[C---:B------:R-:W-:Y:S01]  /*0f50*/  ISETP.GT.U32.AND P0, PT, R17.reuse, 0x1dcd64ff, PT ;  /* 0x1dcd64ff1100780c */ /* 0x040fe20003f04070 */
[----:B------:R-:W-:Y:S01]  /*0f60*/  UISETP.NE.AND UP0, UPT, UR4, 0x33, UPT ;  /* 0x000000330400788c */ /* 0x000fe2000bf05270 */
[----:B------:R-:W-:-:S11]  /*0f70*/  ISETP.GT.U32.AND P1, PT, R17, 0x1dcd64fe, PT ;  /* 0x1dcd64fe1100780c */ /* 0x000fd60003f24070 */
[----:B0-----:R-:W-:Y:S05]  /*0f80*/  @P0 BRA `(.L_x_11) ;  /* 0x0000000000740947 */ /* 0x001fea0003800000 */
[----:B------:R-:W3:Y:S04]  /*0f90*/  LDG.E.64 R12, desc[UR6][R2.64] ;  /* 0x00000006020c7981 */ /* 0x000ee8000c1e1b00 */
[----:B------:R-:W4:Y:S04]  /*0fa0*/  LDG.E.64 R8, desc[UR6][R2.64+0x10] ;  /* 0x0000100602087981 */ /* 0x000f28000c1e1b00 */
[----:B------:R-:W5:Y:S01]  /*0fb0*/  LDG.E.64 R10, desc[UR6][R2.64+0x8] ;  /* 0x00000806020a7981 */ /* 0x000f62000c1e1b00 */
[----:B---3--:R-:W-:Y:S01]  /*0fc0*/  SHF.R.U32.HI R0, RZ, 0x2, R13 ;  /* 0x00000002ff007819 */ /* 0x008fe2000001160d */
[----:B------:R-:W-:-:S03]  /*0fd0*/  VIADD R12, R12, 0x587c5 ;  /* 0x000587c50c0c7836 */ /* 0x000fc60000000000 */
[----:B------:R-:W-:Y:S01]  /*0fe0*/  LOP3.LUT R0, R0, R13, RZ, 0x3c, !PT ;  /* 0x0000000d00007212 */ /* 0x000fe200078e3cff */
[----:B----4-:R-:W-:Y:S02]  /*0ff0*/  IMAD.SHL.U32 R13, R9, 0x10, RZ ;  /* 0x00000010090d7824 */ /* 0x010fe400078e00ff */
[----:B------:R-:W-:Y:S02]  /*1000*/  IMAD.MOV.U32 R21, RZ, RZ, R8 ;  /* 0x000000ffff157224 */ /* 0x000fe400078e0008 */
[C---:B------:R-:W-:Y:S02]  /*1010*/  IMAD.SHL.U32 R6, R0.reuse, 0x2, RZ ;  /* 0x0000000200067824 */ /* 0x040fe400078e00ff */
[----:B------:R-:W-:Y:S02]  /*1020*/  IMAD.MOV.U32 R14, RZ, RZ, R9 ;  /* 0x000000ffff0e7224 */ /* 0x000fe400078e0009 */
[----:B-----5:R-:W-:Y:S01]  /*1030*/  IMAD.MOV.U32 R20, RZ, RZ, R11 ;  /* 0x000000ffff147224 */ /* 0x020fe200078e000b */
[----:B------:R-:W-:Y:S01]  /*1040*/  LOP3.LUT R6, R0, R6, R13, 0x96, !PT ;  /* 0x0000000600067212 */ /* 0x000fe200078e960d */
[----:B------:R-:W-:-:S03]  /*1050*/  IMAD.MOV.U32 R13, RZ, RZ, 0x2f800000 ;  /* 0x2f800000ff0d7424 */ /* 0x000fc600078e00ff */
[----:B------:R-:W-:Y:S01]  /*1060*/  LOP3.LUT R15, R6, R9, RZ, 0x3c, !PT ;  /* 0x00000009060f7212 */ /* 0x000fe200078e3cff */
[----:B-1----:R-:W-:Y:S01]  /*1070*/  IMAD.WIDE.U32 R8, R17, 0x4, R4 ;  /* 0x0000000411087825 */ /* 0x002fe200078e0004 */
[----:B------:R0:W-:Y:S03]  /*1080*/  STG.E.64 desc[UR6][R2.64+0x8], R20 ;  /* 0x0000081402007986 */ /* 0x0001e6000c101b06 */
[----:B------:R-:W-:Y:S01]  /*1090*/  IMAD.IADD R0, R15, 0x1, R12 ;  /* 0x000000010f007824 */ /* 0x000fe200078e020c */
[----:B------:R0:W-:Y:S04]  /*10a0*/  STG.E.64 desc[UR6][R2.64+0x10], R14 ;  /* 0x0000100e02007986 */ /* 0x0001e8000c101b06 */
[----:B------:R-:W-:-:S05]  /*10b0*/  I2FP.F32.U32 R0, R0 ;  /* 0x0000000000007245 */ /* 0x000fca0000201000 */
[----:B------:R-:W-:-:S04]  /*10c0*/  FFMA R0, R0, R13, 1.1641532182693481445e-10 ;  /* 0x2f00000000007423 */ /* 0x000fc8000000000d */
[----:B------:R-:W-:-:S06]  /*10d0*/  FMUL R0, R0, 1000 ;  /* 0x447a000000007820 */ /* 0x000fcc0000400000 */
[----:B------:R-:W1:Y:S02]  /*10e0*/  F2I.TRUNC.NTZ R0, R0 ;  /* 0x0000000000007305 */ /* 0x000e64000020f100 */
[----:B-1----:R-:W-:-:S04]  /*10f0*/  SHF.R.S32.HI R13, RZ, 0x1f, R0 ;  /* 0x0000001fff0d7819 */ /* 0x002fc80000011400 */
[----:B------:R-:W-:-:S04]  /*1100*/  LEA.HI R13, R13, R0, RZ, 0x3 ;  /* 0x000000000d0d7211 */ /* 0x000fc800078f18ff */
[----:B------:R-:W-:-:S05]  /*1110*/  LOP3.LUT R13, R13, 0xfffffff8, RZ, 0xc0, !PT ;  /* 0xfffffff80d0d7812 */ /* 0x000fca00078ec0ff */
[----:B------:R-:W-:Y:S02]  /*1120*/  IMAD.IADD R19, R0, 0x1, -R13 ;  /* 0x0000000100137824 */ /* 0x000fe400078e0a0d */
[----:B------:R-:W-:-:S05]  /*1130*/  IMAD.MOV.U32 R13, RZ, RZ, R10 ;  /* 0x000000ffff0d7224 */ /* 0x000fca00078e000a */
[----:B------:R0:W-:Y:S04]  /*1140*/  STG.E.64 desc[UR6][R2.64], R12 ;  /* 0x0000000c02007986 */ /* 0x0001e8000c101b06 */
[----:B------:R0:W-:Y:S02]  /*1150*/  STG.E desc[UR6][R8.64], R19 ;  /* 0x0000001308007986 */ /* 0x0001e4000c101906 */
.L_x_11:
[----:B------:R-:W-:Y:S05]  /*1160*/  BSYNC.RECONVERGENT B0 ;  /* 0x0000000000007941 */ /* 0x000fea0003800200 */
.L_x_10:
[----:B------:R-:W-:Y:S04]  /*1170*/  BSSY.RECONVERGENT B0, `(.L_x_12) ;  /* 0x000001f000007945 */ /* 0x000fe80003800200 */
[----:B------:R-:W-:Y:S05]  /*1180*/  @P1 BRA `(.L_x_13) ;  /* 0x0000000000741947 */ /* 0x000fea0003800000 */
[----:B0-----:R-:W3:Y:S04]  /*1190*/  LDG.E.64 R12, desc[UR6][R2.64] ;  /* 0x00000006020c7981 */ /* 0x001ee8000c1e1b00 */
        /* <DEDUP_REMOVED lines=13> */
[----:B------:R3:W-:Y:S04]  /*1270*/  STG.E.64 desc[UR6][R2.64+0x8], R18 ;  /* 0x0000081202007986 */ /* 0x0007e8000c101b06 */
[----:B------:R-:W-:Y:S01]  /*1280*/  IMAD.IADD R0, R15, 0x1, R12 ;  /* 0x000000010f007824 */ /* 0x000fe200078e020c */
[----:B------:R3:W-:Y:S04]  /*1290*/  STG.E.64 desc[UR6][R2.64+0x10], R14 ;  /* 0x0000100e02007986 */ /* 0x0007e8000c101b06 */
[----:B------:R-:W-:-:S05]  /*12a0*/  I2FP.F32.U32 R0, R0 ;  /* 0x0000000000007245 */ /* 0x000fca0000201000 */
[----:B------:R-:W-:-:S04]  /*12b0*/  FFMA R0, R0, R13, 1.1641532182693481445e-10 ;  /* 0x2f00000000007423 */ /* 0x000fc8000000000d */
[----:B------:R-:W-:-:S06]  /*12c0*/  FMUL R0, R0, 1000 ;  /* 0x447a000000007820 */ /* 0x000fcc0000400000 */
[----:B------:R-:W0:Y:S02]  /*12d0*/  F2I.TRUNC.NTZ R0, R0 ;  /* 0x0000000000007305 */ /* 0x000e24000020f100 */
[----:B0-----:R-:W-:-:S04]  /*12e0*/  SHF.R.S32.HI R13, RZ, 0x1f, R0 ;  /* 0x0000001fff0d7819 */ /* 0x001fc80000011400 */
[----:B------:R-:W-:-:S04]  /*12f0*/  LEA.HI R13, R13, R0, RZ, 0x3 ;  /* 0x000000000d0d7211 */ /* 0x000fc800078f18ff */
[----:B------:R-:W-:-:S05]  /*1300*/  LOP3.LUT R13, R13, 0xfffffff8, RZ, 0xc0, !PT ;  /* 0xfffffff80d0d7812 */ /* 0x000fca00078ec0ff */
[----:B------:R-:W-:Y:S02]  /*1310*/  IMAD.IADD R17, R0, 0x1, -R13 ;  /* 0x0000000100117824 */ /* 0x000fe400078e0a0d */
[----:B------:R-:W-:Y:S02]  /*1320*/  IMAD.MOV.U32 R13, RZ, RZ, R8 ;  /* 0x000000ffff0d7224 */ /* 0x000fe400078e0008 */
[----:B-1----:R-:W-:-:S03]  /*1330*/  IMAD.WIDE.U32 R8, R7, 0x4, R4 ;  /* 0x0000000407087825 */ /* 0x002fc600078e0004 */
[----:B------:R3:W-:Y:S04]  /*1340*/  STG.E.64 desc[UR6][R2.64], R12 ;  /* 0x0000000c02007986 */ /* 0x0007e8000c101b06 */
[----:B------:R3:W-:Y:S02]  /*1350*/  STG.E desc[UR6][R8.64], R17 ;  /* 0x0000001108007986 */ /* 0x0007e4000c101906 */
.L_x_13:
[----:B------:R-:W-:Y:S05]  /*1360*/  BSYNC.RECONVERGENT B0 ;  /* 0x0000000000007941 */ /* 0x000fea0003800200 */
.L_x_12:
[----:B------:R-:W-:Y:S01]  /*1370*/  VIADD R7, R7, 0x2 ;  /* 0x0000000207077836 */ /* 0x000fe20000000000 */
[----:B------:R-:W-:Y:S06]  /*1380*/  BRA.U UP0, `(.L_x_14) ;  /* 0xfffffff900e47547 */ /* 0x000fec000b83ffff */
[----:B------:R-:W-:Y:S05]  /*1390*/  EXIT ;  /* 0x000000000000794d */ /* 0x000fea0003800000 */
.L_x_15:
        /* <DEDUP_REMOVED lines=14> */
.L_x_18:


//--------------------- .nv.global.init           --------------------------
	.section	.nv.global.init,"aw",@progbits
	.align	4
.nv.global.init:
	.type		mrg32k3aM1SubSeq,@object
	.size		mrg32k3aM1SubSeq,(mrg32k3aM2SubSeq - mrg32k3aM1SubSeq)
mrg32k3aM1SubSeq:
        /*0000*/ 	.byte	0x0b, 0xcc, 0xee, 0x04, 0x73, 0x29, 0x8b, 0x6f, 0xf6, 0x53, 0x03, 0xf6, 0x23, 0xf6, 0xea, 0xda
        /* <DEDUP_REMOVED lines=125> */
	.type		mrg32k3aM2SubSeq,@object
	.size		mrg32k3aM2SubSeq,(mrg32k3aM1 - mrg32k3aM2SubSeq)
mrg32k3aM2SubSeq:
        /* <DEDUP_REMOVED lines=126> */
	.type		mrg32k3aM1,@object
	.size		mrg32k3aM1,(mrg32k3aM1Seq - mrg32k3aM1)
mrg32k3aM1:
        /* <DEDUP_REMOVED lines=144> */
	.type		mrg32k3aM1Seq,@object
	.size		mrg32k3aM1Seq,(mrg32k3aM2 - mrg32k3aM1Seq)
mrg32k3aM1Seq:
        /* <DEDUP_REMOVED lines=144> */
	.type		mrg32k3aM2,@object
	.size		mrg32k3aM2,(mrg32k3aM2Seq - mrg32k3aM2)
mrg32k3aM2:
        /* <DEDUP_REMOVED lines=144> */
	.type		mrg32k3aM2Seq,@object
	.size		mrg32k3aM2Seq,(precalc_xorwow_matrix - mrg32k3aM2Seq)
mrg32k3aM2Seq:
        /* <DEDUP_REMOVED lines=144> */
	.type		precalc_xorwow_matrix,@object
	.size		precalc_xorwow_matrix,(precalc_xorwow_offset_matrix - precalc_xorwow_matrix)
precalc_xorwow_matrix:
        /* <DEDUP_REMOVED lines=6400> */
	.type		precalc_xorwow_offset_matrix,@object
	.size		precalc_xorwow_offset_matrix,(.L_1 - precalc_xorwow_offset_matrix)
precalc_xorwow_offset_matrix:
        /* <DEDUP_REMOVED lines=6400> */
.L_1:


//--------------------- .nv.shared.reserved.0     --------------------------
	.section	.nv.shared.reserved.0,"aw",@nobits
	.weak		__nv_reservedSMEM_offset_0_alias
	.size		__nv_reservedSMEM_offset_0_alias, 0, 64
	.other		__nv_reservedSMEM_offset_0_alias,@"STO_CUDA_RESERVED_SHARED STV_DEFAULT"
__nv_reservedSMEM_offset_0_alias:
	.zero		0
	.zero		64


//--------------------- .nv.global                --------------------------
	.section	.nv.global,"aw",@nobits
	.align	4
.nv.global:
	.type		vector_H,@object
	.size		vector_H,(vector_V - vector_H)
vector_H:
	.zero		32
	.type		vector_V,@object
	.size		vector_V,(.L_9 - vector_V)
vector_V:
	.zero		2000000000
.L_9:


//--------------------- .nv.constant0._Z10histogramaii --------------------------
	.section	.nv.constant0._Z10histogramaii,"a",@progbits
	.sectionflags	@""
	.align	4
.nv.constant0._Z10histogramaii:
	.zero		904


//--------------------- .nv.constant0._Z12inicializa_hv --------------------------
	.section	.nv.constant0._Z12inicializa_hv,"a",@progbits
	.sectionflags	@""
	.align	4
.nv.constant0._Z12inicializa_hv:
	.zero		896


//--------------------- .nv.constant0._Z12inicializa_viP17curandStateXORWOWii --------------------------
	.section	.nv.constant0._Z12inicializa_viP17curandStateXORWOWii,"a",@progbits
	.sectionflags	@""
	.align	4
.nv.constant0._Z12inicializa_viP17curandStateXORWOWii:
	.zero		920


//--------------------- SYMBOLS --------------------------

	.type		.nv.reservedSmem.offset0,@object
	.size		.nv.reservedSmem.offset0,0x4
